def matmul_kernel(
    a_ptr,
    b_ptr,
    c_ptr,
    M,
    N,
    K,
    stride_am,
    stride_ak,
    stride_bk,
    stride_bn,
    stride_cm,
    stride_cn,
    BLOCK_M: tl.constexpr,
    BLOCK_N: tl.constexpr,
    BLOCK_K: tl.constexpr,
    GROUP_M: tl.constexpr,
):
    pid = tl.program_id(axis=0)
    num_pid_m = tl.cdiv(M, BLOCK_M)
    num_pid_n = tl.cdiv(N, BLOCK_N)
    num_pid_in_group = GROUP_M * num_pid_n
    group_id = pid // num_pid_in_group
    first_pid_m = group_id * GROUP_M
    group_size_m = min(num_pid_m - first_pid_m, GROUP_M)
    pid_m = first_pid_m + ((pid % num_pid_in_group) % group_size_m)
    pid_n = (pid % num_pid_in_group) // group_size_m

    offs_am = (pid_m * BLOCK_M + tl.arange(0, BLOCK_M)) % M
    offs_bn = (pid_n * BLOCK_N + tl.arange(0, BLOCK_N)) % N
    offs_k = tl.arange(0, BLOCK_K)
    a_ptrs = a_ptr + offs_am[:, None] * stride_am + offs_k[None, :] * stride_ak
    b_ptrs = b_ptr + offs_k[:, None] * stride_bk + offs_bn[None, :] * stride_bn

    acc = tl.zeros((BLOCK_M, BLOCK_N), dtype=tl.float32)
    for kk in range(0, tl.cdiv(K, BLOCK_K)):
        a = tl.load(a_ptrs, mask=offs_k[None, :] < K - kk * BLOCK_K, other=0.0)
        b = tl.load(b_ptrs, mask=offs_k[:, None] < K - kk * BLOCK_K, other=0.0)
        acc = tl.dot(a, b, acc)
        a_ptrs += BLOCK_K * stride_ak
        b_ptrs += BLOCK_K * stride_bk

    c = acc.to(c_ptr.dtype.element_ty)
    offs_cm = pid_m * BLOCK_M + tl.arange(0, BLOCK_M)
    offs_cn = pid_n * BLOCK_N + tl.arange(0, BLOCK_N)
    c_ptrs = c_ptr + offs_cm[:, None] * stride_cm + offs_cn[None, :] * stride_cn
    mask = (offs_cm[:, None] < M) & (offs_cn[None, :] < N)
    tl.store(c_ptrs, c, mask=mask)

# config = {"BLOCK_K": 64, "BLOCK_M": 64, "BLOCK_N": 128, "GROUP_M": 1, "arch": "sm_80", "dtype": "bf16", "num_ctas": 1, "num_stages": 3, "num_warps": 4}
# arch = sm_80


// ===== COMPILED SASS (sm_80) =====

	.target	sm_80

	.elftype	@"ET_EXEC"


//--------------------- .note.nv.tkinfo           --------------------------
	.section	.note.nv.tkinfo,"",@"SHT_NOTE"
	.sectionflags	@"SHF_NOTE_NV_TKINFO"
	.tkinfo
        /*0018*/ 	.word	0x00000002
        /*0030*/ 	.string	""
        /*0030*/ 	.string	"ptxas"
        /*0030*/ 	.string	"Cuda compilation tools, release 13.0, V13.0.88"
        /*0030*/ 	.string	"Build cuda_13.0.r13.0/compiler.36424714_0"
        /*0030*/ 	.string	"-v  -suppress-debug-info  -lineinfo  -arch sm_80 "



//--------------------- .note.nv.cuinfo           --------------------------
	.section	.note.nv.cuinfo,"",@"SHT_NOTE"
	.sectionflags	@"SHF_NOTE_NV_CUINFO"
        /*0018*/ 	.short	0x0002
        /*001a*/ 	.short	0x0050
        /*001c*/ 	.short	0x0082
	.zero		2


//--------------------- .nv.info                  --------------------------
	.section	.nv.info,"",@"SHT_CUDA_INFO"
	.align	4


	//----- nvinfo : EIATTR_REGCOUNT
	.align		4
        /*0000*/ 	.byte	0x04, 0x2f
        /*0002*/ 	.short	(.L_1 - .L_0)
	.align		4
.L_0:
        /*0004*/ 	.word	index@(matmul_kernel)
        /*0008*/ 	.word	0x000000ff


	//----- nvinfo : EIATTR_FRAME_SIZE
	.align		4
.L_1:
        /*000c*/ 	.byte	0x04, 0x11
        /*000e*/ 	.short	(.L_3 - .L_2)
	.align		4
.L_2:
        /*0010*/ 	.word	index@(matmul_kernel)
        /*0014*/ 	.word	0x00000100


	//----- nvinfo : EIATTR_MIN_STACK_SIZE
	.align		4
.L_3:
        /*0018*/ 	.byte	0x04, 0x12
        /*001a*/ 	.short	(.L_5 - .L_4)
	.align		4
.L_4:
        /*001c*/ 	.word	index@(matmul_kernel)
        /*0020*/ 	.word	0x00000100
.L_5:


//--------------------- .nv.info.matmul_kernel    --------------------------
	.section	.nv.info.matmul_kernel,"",@"SHT_CUDA_INFO"
	.sectionflags	@""
	.align	4


	//----- nvinfo : EIATTR_CUDA_API_VERSION
	.align		4
        /*0000*/ 	.byte	0x04, 0x37
        /*0002*/ 	.short	(.L_7 - .L_6)
.L_6:
        /*0004*/ 	.word	0x00000082


	//----- nvinfo : EIATTR_SW2861232_WAR
	.align		4
.L_7:
        /*0008*/ 	.byte	0x01, 0x35
	.zero		2


	//----- nvinfo : EIATTR_PARAM_CBANK
	.align		4
        /*000c*/ 	.byte	0x04, 0x0a
        /*000e*/ 	.short	(.L_9 - .L_8)
	.align		4
.L_8:
        /*0010*/ 	.word	index@(.nv.constant0.matmul_kernel)
        /*0014*/ 	.short	0x0160
        /*0016*/ 	.short	0x0050


	//----- nvinfo : EIATTR_CBANK_PARAM_SIZE
	.align		4
.L_9:
        /*0018*/ 	.byte	0x03, 0x19
        /*001a*/ 	.short	0x0050


	//----- nvinfo : EIATTR_KPARAM_INFO
	.align		4
        /*001c*/ 	.byte	0x04, 0x17
        /*001e*/ 	.short	(.L_11 - .L_10)
.L_10:
        /*0020*/ 	.word	0x00000000
        /*0024*/ 	.short	0x000d
        /*0026*/ 	.short	0x0048
        /*0028*/ 	.byte	0x00, 0xf4, 0x21, 0x00


	//----- nvinfo : EIATTR_KPARAM_INFO
	.align		4
.L_11:
        /*002c*/ 	.byte	0x04, 0x17
        /*002e*/ 	.short	(.L_13 - .L_12)
.L_12:
        /*0030*/ 	.word	0x00000000
        /*0034*/ 	.short	0x000c
        /*0036*/ 	.short	0x0040
        /*0038*/ 	.byte	0x00, 0xf4, 0x21, 0x00


	//----- nvinfo : EIATTR_KPARAM_INFO
	.align		4
.L_13:
        /*003c*/ 	.byte	0x04, 0x17
        /*003e*/ 	.short	(.L_15 - .L_14)
.L_14:
        /*0040*/ 	.word	0x00000000
        /*0044*/ 	.short	0x000b
        /*0046*/ 	.short	0x0038
        /*0048*/ 	.byte	0x00, 0xf0, 0x11, 0x00


	//----- nvinfo : EIATTR_KPARAM_INFO
	.align		4
.L_15:
        /*004c*/ 	.byte	0x04, 0x17
        /*004e*/ 	.short	(.L_17 - .L_16)
.L_16:
        /*0050*/ 	.word	0x00000000
        /*0054*/ 	.short	0x000a
        /*0056*/ 	.short	0x0034
        /*0058*/ 	.byte	0x00, 0xf0, 0x11, 0x00


	//----- nvinfo : EIATTR_KPARAM_INFO
	.align		4
.L_17:
        /*005c*/ 	.byte	0x04, 0x17
        /*005e*/ 	.short	(.L_19 - .L_18)
.L_18:
        /*0060*/ 	.word	0x00000000
        /*0064*/ 	.short	0x0009
        /*0066*/ 	.short	0x0030
        /*0068*/ 	.byte	0x00, 0xf0, 0x11, 0x00


	//----- nvinfo : EIATTR_KPARAM_INFO
	.align		4
.L_19:
        /*006c*/ 	.byte	0x04, 0x17
        /*006e*/ 	.short	(.L_21 - .L_20)
.L_20:
        /*0070*/ 	.word	0x00000000
        /*0074*/ 	.short	0x0008
        /*0076*/ 	.short	0x002c
        /*0078*/ 	.byte	0x00, 0xf0, 0x11, 0x00


	//----- nvinfo : EIATTR_KPARAM_INFO
	.align		4
.L_21:
        /*007c*/ 	.byte	0x04, 0x17
        /*007e*/ 	.short	(.L_23 - .L_22)
.L_22:
        /*0080*/ 	.word	0x00000000
        /*0084*/ 	.short	0x0007
        /*0086*/ 	.short	0x0028
        /*0088*/ 	.byte	0x00, 0xf0, 0x11, 0x00


	//----- nvinfo : EIATTR_KPARAM_INFO
	.align		4
.L_23:
        /*008c*/ 	.byte	0x04, 0x17
        /*008e*/ 	.short	(.L_25 - .L_24)
.L_24:
        /*0090*/ 	.word	0x00000000
        /*0094*/ 	.short	0x0006
        /*0096*/ 	.short	0x0024
        /*0098*/ 	.byte	0x00, 0xf0, 0x11, 0x00


	//----- nvinfo : EIATTR_KPARAM_INFO
	.align		4
.L_25:
        /*009c*/ 	.byte	0x04, 0x17
        /*009e*/ 	.short	(.L_27 - .L_26)
.L_26:
        /*00a0*/ 	.word	0x00000000
        /*00a4*/ 	.short	0x0005
        /*00a6*/ 	.short	0x0020
        /*00a8*/ 	.byte	0x00, 0xf0, 0x11, 0x00


	//----- nvinfo : EIATTR_KPARAM_INFO
	.align		4
.L_27:
        /*00ac*/ 	.byte	0x04, 0x17
        /*00ae*/ 	.short	(.L_29 - .L_28)
.L_28:
        /*00b0*/ 	.word	0x00000000
        /*00b4*/ 	.short	0x0004
        /*00b6*/ 	.short	0x001c
        /*00b8*/ 	.byte	0x00, 0xf0, 0x11, 0x00


	//----- nvinfo : EIATTR_KPARAM_INFO
	.align		4
.L_29:
        /*00bc*/ 	.byte	0x04, 0x17
        /*00be*/ 	.short	(.L_31 - .L_30)
.L_30:
        /*00c0*/ 	.word	0x00000000
        /*00c4*/ 	.short	0x0003
        /*00c6*/ 	.short	0x0018
        /*00c8*/ 	.byte	0x00, 0xf0, 0x11, 0x00


	//----- nvinfo : EIATTR_KPARAM_INFO
	.align		4
.L_31:
        /*00cc*/ 	.byte	0x04, 0x17
        /*00ce*/ 	.short	(.L_33 - .L_32)
.L_32:
        /*00d0*/ 	.word	0x00000000
        /*00d4*/ 	.short	0x0002
        /*00d6*/ 	.short	0x0010
        /*00d8*/ 	.byte	0x00, 0xf4, 0x21, 0x00


	//----- nvinfo : EIATTR_KPARAM_INFO
	.align		4
.L_33:
        /*00dc*/ 	.byte	0x04, 0x17
        /*00de*/ 	.short	(.L_35 - .L_34)
.L_34:
        /*00e0*/ 	.word	0x00000000
        /*00e4*/ 	.short	0x0001
        /*00e6*/ 	.short	0x0008
        /*00e8*/ 	.byte	0x00, 0xf4, 0x21, 0x00


	//----- nvinfo : EIATTR_KPARAM_INFO
	.align		4
.L_35:
        /*00ec*/ 	.byte	0x04, 0x17
        /*00ee*/ 	.short	(.L_37 - .L_36)
.L_36:
        /*00f0*/ 	.word	0x00000000
        /*00f4*/ 	.short	0x0000
        /*00f6*/ 	.short	0x0000
        /*00f8*/ 	.byte	0x00, 0xf4, 0x21, 0x00


	//----- nvinfo : EIATTR_MAXREG_COUNT
	.align		4
.L_37:
        /*00fc*/ 	.byte	0x03, 0x1b
        /*00fe*/ 	.short	0x00ff


	//----- nvinfo : EIATTR_NUM_BARRIERS
	.align		4
        /*0100*/ 	.byte	0x02, 0x4c
        /*0102*/ 	.byte	0x01
	.zero		1


	//----- nvinfo : EIATTR_ANNOTATIONS
	.align		4
        /*0104*/ 	.byte	0x04, 0x55
        /*0106*/ 	.short	(.L_39 - .L_38)


	//   ....[0]....
.L_38:
        /*0108*/ 	.word	0x00000001
        /*010c*/ 	.byte	0x30, 0x07, 0x00, 0x00, 0x01, 0x00, 0x00, 0x00, 0x70, 0x07, 0x00, 0x00, 0x01, 0x00, 0x00, 0x00
        /* <DEDUP_REMOVED lines=62> */
        /*04fc*/ 	.byte	0x20, 0xac, 0x00, 0x00


	//----- nvinfo : EIATTR_MERCURY_ISA_VERSION
	.align		4
.L_39:
        /*0500*/ 	.byte	0x03, 0x5f
        /*0502*/ 	.short	0x0000


	//----- nvinfo : EIATTR_EXIT_INSTR_OFFSETS
	.align		4
        /*0504*/ 	.byte	0x04, 0x1c
        /*0506*/ 	.short	(.L_41 - .L_40)


	//   ....[0]....
.L_40:
        /*0508*/ 	.word	0x0000af30


	//   ....[1]....
        /*050c*/ 	.word	0x0000af60


	//----- nvinfo : EIATTR_REQNTID
	.align		4
.L_41:
        /*0510*/ 	.byte	0x04, 0x10
        /*0512*/ 	.short	(.L_43 - .L_42)
.L_42:
        /*0514*/ 	.word	0x00000080
        /*0518*/ 	.word	0x00000001
        /*051c*/ 	.word	0x00000001
.L_43:


//--------------------- .nv.callgraph             --------------------------
	.section	.nv.callgraph,"",@"SHT_CUDA_CALLGRAPH"
	.align	4
	.sectionentsize	8
	.align		4
        /*0000*/ 	.word	0x00000000
	.align		4
        /*0004*/ 	.word	0xffffffff
	.align		4
        /*0008*/ 	.word	0x00000000
	.align		4
        /*000c*/ 	.word	0xfffffffe
	.align		4
        /*0010*/ 	.word	0x00000000
	.align		4
        /*0014*/ 	.word	0xfffffffd
	.align		4
        /*0018*/ 	.word	0x00000000
	.align		4
        /*001c*/ 	.word	0xfffffffc


//--------------------- .nv.rel.action            --------------------------
	.section	.nv.rel.action,"",@"SHT_CUDA_RELOCINFO"
	.align	8
	.sectionentsize	8
        /*0000*/ 	.byte	0x73, 0x00, 0x00, 0x00, 0x00, 0x00, 0x00, 0x00, 0x00, 0x00, 0x00, 0x11, 0x25, 0x00, 0x05, 0x36


//--------------------- .nv.constant0.matmul_kernel --------------------------
	.section	.nv.constant0.matmul_kernel,"a",@progbits
	.sectionflags	@""
	.align	4
.nv.constant0.matmul_kernel:
	.zero		432


//--------------------- .text.matmul_kernel       --------------------------
	.section	.text.matmul_kernel,"ax",@progbits
	.sectioninfo	@"SHI_REGISTERS=255"
	.align	128
        .global         matmul_kernel
        .type           matmul_kernel,@function
        .size           matmul_kernel,(.L_x_5 - matmul_kernel)
        .other          matmul_kernel,@"STO_CUDA_ENTRY STV_DEFAULT"
matmul_kernel:
.text.matmul_kernel:
[----:B------:R-:W-:-:S03]  /*0000*/  IMAD.MOV.U32 R1, RZ, RZ, c[0x0][0x28] ;  /* 0x00000a00ff017624 */ /* 0x000fc600078e00ff */
[----:B------:R-:W-:Y:S01]  /*0010*/  IMAD.MOV.U32 R0, RZ, RZ, c[0x0][0x17c] ;  /* 0x00005f00ff007624 */ /* 0x000fe200078e00ff */
[----:B------:R-:W0:Y:S01]  /*0020*/  S2R R5, SR_CTAID.X ;  /* 0x0000000000057919 */ /* 0x000e220000002500 */
[----:B------:R-:W-:Y:S01]  /*0030*/  IADD3 R1, R1, -0x100, RZ ;  /* 0xffffff0001017810 */ /* 0x000fe20007ffe0ff */
[----:B------:R-:W-:Y:S01]  /*0040*/  IMAD.MOV.U32 R26, RZ, RZ, c[0x0][0x180] ;  /* 0x00006000ff1a7624 */ /* 0x000fe200078e00ff */
[----:B------:R-:W-:Y:S01]  /*0050*/  ULDC UR4, c[0x0][0x180] ;  /* 0x0000600000047ab9 */ /* 0x000fe20000000800 */
[----:B------:R-:W-:Y:S01]  /*0060*/  IADD3 R0, R0, 0x7f, RZ ;  /* 0x0000007f00007810 */ /* 0x000fe20007ffe0ff */
[----:B------:R-:W1:Y:S01]  /*0070*/  S2R R184, SR_TID.X ;  /* 0x0000000000b87919 */ /* 0x000e620000002100 */
[----:B------:R-:W-:Y:S01]  /*0080*/  ULDC.64 UR6, c[0x0][0x118] ;  /* 0x0000460000067ab9 */ /* 0x000fe20000000a00 */
[----:B------:R-:W-:Y:S02]  /*0090*/  IADD3 R26, R26, 0x3f, RZ ;  /* 0x0000003f1a1a7810 */ /* 0x000fe40007ffe0ff */
[----:B------:R-:W-:-:S04]  /*00a0*/  SHF.R.S32.HI R3, RZ, 0x1f, R0 ;  /* 0x0000001fff037819 */ /* 0x000fc80000011400 */
[----:B------:R-:W-:-:S04]  /*00b0*/  LEA.HI R3, R3, R0, RZ, 0x7 ;  /* 0x0000000003037211 */ /* 0x000fc800078f38ff */
[----:B------:R-:W-:-:S04]  /*00c0*/  SHF.R.S32.HI R4, RZ, 0x7, R3 ;  /* 0x00000007ff047819 */ /* 0x000fc80000011403 */
[-C--:B------:R-:W-:Y:S02]  /*00d0*/  IABS R7, R4.reuse ;  /* 0x0000000400077213 */ /* 0x080fe40000000000 */
[----:B------:R-:W-:Y:S02]  /*00e0*/  IABS R10, R4 ;  /* 0x00000004000a7213 */ /* 0x000fe40000000000 */
[----:B------:R-:W2:Y:S01]  /*00f0*/  I2F.RP R0, R7 ;  /* 0x0000000700007306 */ /* 0x000ea20000209400 */
[----:B0-----:R-:W-:Y:S02]  /*0100*/  IABS R8, R5 ;  /* 0x0000000500087213 */ /* 0x001fe40000000000 */
[----:B-1----:R-:W-:Y:S02]  /*0110*/  SHF.R.U32.HI R18, RZ, 0x6, R184 ;  /* 0x00000006ff127819 */ /* 0x002fe400000116b8 */
[----:B------:R-:W-:Y:S02]  /*0120*/  LOP3.LUT R24, R184, 0x3f, RZ, 0xc0, !PT ;  /* 0x0000003fb8187812 */ /* 0x000fe400078ec0ff */
[----:B------:R-:W-:-:S04]  /*0130*/  SGXT.U32 R18, R18, 0x1 ;  /* 0x000000011212781a */ /* 0x000fc80000000000 */
[C---:B------:R-:W-:Y:S02]  /*0140*/  LOP3.LUT R22, R18.reuse, 0x2, RZ, 0xfc, !PT ;  /* 0x0000000212167812 */ /* 0x040fe400078efcff */
[C---:B------:R-:W-:Y:S01]  /*0150*/  LOP3.LUT R28, R18.reuse, 0x4, RZ, 0xfc, !PT ;  /* 0x00000004121c7812 */ /* 0x040fe200078efcff */
[----:B--2---:R-:W0:Y:S01]  /*0160*/  MUFU.RCP R0, R0 ;  /* 0x0000000000007308 */ /* 0x004e220000001000 */
[C---:B------:R-:W-:Y:S02]  /*0170*/  LOP3.LUT R30, R18.reuse, 0x6, RZ, 0xfc, !PT ;  /* 0x00000006121e7812 */ /* 0x040fe400078efcff */
[C---:B------:R-:W-:Y:S02]  /*0180*/  LOP3.LUT R32, R18.reuse, 0x8, RZ, 0xfc, !PT ;  /* 0x0000000812207812 */ /* 0x040fe400078efcff */
[C---:B------:R-:W-:Y:S02]  /*0190*/  LOP3.LUT R34, R18.reuse, 0xa, RZ, 0xfc, !PT ;  /* 0x0000000a12227812 */ /* 0x040fe400078efcff */
[----:B------:R-:W-:-:S02]  /*01a0*/  LOP3.LUT R36, R18, 0xc, RZ, 0xfc, !PT ;  /* 0x0000000c12247812 */ /* 0x000fc400078efcff */
[C---:B------:R-:W-:Y:S02]  /*01b0*/  LOP3.LUT R38, R18.reuse, 0xe, RZ, 0xfc, !PT ;  /* 0x0000000e12267812 */ /* 0x040fe400078efcff */
[C---:B------:R-:W-:Y:S02]  /*01c0*/  LOP3.LUT R40, R18.reuse, 0x10, RZ, 0xfc, !PT ;  /* 0x0000001012287812 */ /* 0x040fe400078efcff */
[C---:B------:R-:W-:Y:S02]  /*01d0*/  LOP3.LUT R42, R18.reuse, 0x12, RZ, 0xfc, !PT ;  /* 0x00000012122a7812 */ /* 0x040fe400078efcff */
[----:B------:R-:W-:Y:S02]  /*01e0*/  LOP3.LUT R44, R18, 0x14, RZ, 0xfc, !PT ;  /* 0x00000014122c7812 */ /* 0x000fe400078efcff */
[----:B0-----:R-:W-:Y:S01]  /*01f0*/  IADD3 R2, R0, 0xffffffe, RZ ;  /* 0x0ffffffe00027810 */ /* 0x001fe20007ffe0ff */
[----:B------:R-:W-:Y:S01]  /*0200*/  IMAD.MOV R0, RZ, RZ, -R10 ;  /* 0x000000ffff007224 */ /* 0x000fe200078e0a0a */
[----:B------:R-:W-:-:S02]  /*0210*/  LOP3.LUT R46, R18, 0x16, RZ, 0xfc, !PT ;  /* 0x00000016122e7812 */ /* 0x000fc400078efcff */
[----:B------:R0:W1:Y:S01]  /*0220*/  F2I.FTZ.U32.TRUNC.NTZ R3, R2 ;  /* 0x0000000200037305 */ /* 0x000062000021f000 */
[C---:B------:R-:W-:Y:S02]  /*0230*/  LOP3.LUT R48, R18.reuse, 0x18, RZ, 0xfc, !PT ;  /* 0x0000001812307812 */ /* 0x040fe400078efcff */
[C---:B------:R-:W-:Y:S02]  /*0240*/  LOP3.LUT R50, R18.reuse, 0x1a, RZ, 0xfc, !PT ;  /* 0x0000001a12327812 */ /* 0x040fe400078efcff */
[C---:B------:R-:W-:Y:S02]  /*0250*/  LOP3.LUT R56, R18.reuse, 0x1c, RZ, 0xfc, !PT ;  /* 0x0000001c12387812 */ /* 0x040fe400078efcff */
[C---:B------:R-:W-:Y:S01]  /*0260*/  LOP3.LUT R58, R18.reuse, 0x1e, RZ, 0xfc, !PT ;  /* 0x0000001e123a7812 */ /* 0x040fe200078efcff */
[----:B0-----:R-:W-:Y:S01]  /*0270*/  IMAD.MOV.U32 R2, RZ, RZ, RZ ;  /* 0x000000ffff027224 */ /* 0x001fe200078e00ff */
[C---:B------:R-:W-:Y:S02]  /*0280*/  LOP3.LUT R64, R18.reuse, 0x20, RZ, 0xfc, !PT ;  /* 0x0000002012407812 */ /* 0x040fe400078efcff */
[----:B------:R-:W-:-:S02]  /*0290*/  LOP3.LUT R66, R18, 0x22, RZ, 0xfc, !PT ;  /* 0x0000002212427812 */ /* 0x000fc400078efcff */
[C---:B------:R-:W-:Y:S01]  /*02a0*/  LOP3.LUT R68, R18.reuse, 0x24, RZ, 0xfc, !PT ;  /* 0x0000002412447812 */ /* 0x040fe200078efcff */
[--C-:B-1----:R-:W-:Y:S01]  /*02b0*/  IMAD.MOV R6, RZ, RZ, -R3.reuse ;  /* 0x000000ffff067224 */ /* 0x102fe200078e0a03 */
[C---:B------:R-:W-:Y:S02]  /*02c0*/  LOP3.LUT R70, R18.reuse, 0x26, RZ, 0xfc, !PT ;  /* 0x0000002612467812 */ /* 0x040fe400078efcff */
[----:B------:R-:W-:Y:S01]  /*02d0*/  LOP3.LUT R72, R18, 0x28, RZ, 0xfc, !PT ;  /* 0x0000002812487812 */ /* 0x000fe200078efcff */
[----:B------:R-:W-:Y:S01]  /*02e0*/  IMAD R9, R6, R7, RZ ;  /* 0x0000000706097224 */ /* 0x000fe200078e02ff */
[C---:B------:R-:W-:Y:S01]  /*02f0*/  LOP3.LUT R74, R18.reuse, 0x2a, RZ, 0xfc, !PT ;  /* 0x0000002a124a7812 */ /* 0x040fe200078efcff */
[----:B------:R-:W-:Y:S01]  /*0300*/  IMAD.MOV.U32 R6, RZ, RZ, R8 ;  /* 0x000000ffff067224 */ /* 0x000fe200078e0008 */
[C---:B------:R-:W-:Y:S01]  /*0310*/  LOP3.LUT R76, R18.reuse, 0x2c, RZ, 0xfc, !PT ;  /* 0x0000002c124c7812 */ /* 0x040fe200078efcff */
[----:B------:R-:W-:Y:S01]  /*0320*/  IMAD.HI.U32 R3, R3, R9, R2 ;  /* 0x0000000903037227 */ /* 0x000fe200078e0002 */
[----:B------:R-:W-:-:S02]  /*0330*/  LOP3.LUT R78, R18, 0x2e, RZ, 0xfc, !PT ;  /* 0x0000002e124e7812 */ /* 0x000fc400078efcff */
[C---:B------:R-:W-:Y:S02]  /*0340*/  LOP3.LUT R84, R18.reuse, 0x30, RZ, 0xfc, !PT ;  /* 0x0000003012547812 */ /* 0x040fe400078efcff */
[C---:B------:R-:W-:Y:S01]  /*0350*/  LOP3.LUT R86, R18.reuse, 0x32, RZ, 0xfc, !PT ;  /* 0x0000003212567812 */ /* 0x040fe200078efcff */
[----:B------:R-:W-:Y:S01]  /*0360*/  IMAD.HI.U32 R3, R3, R6, RZ ;  /* 0x0000000603037227 */ /* 0x000fe200078e00ff */
[C---:B------:R-:W-:Y:S02]  /*0370*/  LOP3.LUT R88, R18.reuse, 0x34, RZ, 0xfc, !PT ;  /* 0x0000003412587812 */ /* 0x040fe400078efcff */
[C---:B------:R-:W-:Y:S01]  /*0380*/  LOP3.LUT R90, R18.reuse, 0x36, RZ, 0xfc, !PT ;  /* 0x00000036125a7812 */ /* 0x040fe200078efcff */
[----:B------:R-:W-:Y:S01]  /*0390*/  IMAD R0, R3, R0, R6 ;  /* 0x0000000003007224 */ /* 0x000fe200078e0206 */
[C---:B------:R-:W-:Y:S02]  /*03a0*/  LOP3.LUT R92, R18.reuse, 0x38, RZ, 0xfc, !PT ;  /* 0x00000038125c7812 */ /* 0x040fe400078efcff */
[----:B------:R-:W-:-:S02]  /*03b0*/  LOP3.LUT R94, R18, 0x3a, RZ, 0xfc, !PT ;  /* 0x0000003a125e7812 */ /* 0x000fc400078efcff */
[----:B------:R-:W-:Y:S02]  /*03c0*/  ISETP.GT.U32.AND P1, PT, R7, R0, PT ;  /* 0x000000000700720c */ /* 0x000fe40003f24070 */
[C---:B------:R-:W-:Y:S02]  /*03d0*/  LOP3.LUT R100, R18.reuse, 0x3c, RZ, 0xfc, !PT ;  /* 0x0000003c12647812 */ /* 0x040fe400078efcff */
[----:B------:R-:W-:-:S09]  /*03e0*/  LOP3.LUT R102, R18, 0x3e, RZ, 0xfc, !PT ;  /* 0x0000003e12667812 */ /* 0x000fd200078efcff */
[----:B------:R-:W-:Y:S01]  /*03f0*/  @!P1 IMAD.IADD R0, R0, 0x1, -R7 ;  /* 0x0000000100009824 */ /* 0x000fe200078e0a07 */
[----:B------:R-:W-:Y:S02]  /*0400*/  @!P1 IADD3 R3, R3, 0x1, RZ ;  /* 0x0000000103039810 */ /* 0x000fe40007ffe0ff */
[----:B------:R-:W-:Y:S02]  /*0410*/  ISETP.NE.AND P1, PT, R4, RZ, PT ;  /* 0x000000ff0400720c */ /* 0x000fe40003f25270 */
[----:B------:R-:W-:Y:S02]  /*0420*/  ISETP.GE.U32.AND P0, PT, R0, R7, PT ;  /* 0x000000070000720c */ /* 0x000fe40003f06070 */
[----:B------:R-:W-:-:S04]  /*0430*/  LOP3.LUT R0, R5, R4, RZ, 0x3c, !PT ;  /* 0x0000000405007212 */ /* 0x000fc800078e3cff */
[----:B------:R-:W-:Y:S01]  /*0440*/  ISETP.GE.AND P2, PT, R0, RZ, PT ;  /* 0x000000ff0000720c */ /* 0x000fe20003f46270 */
[----:B------:R-:W-:-:S05]  /*0450*/  IMAD.MOV.U32 R0, RZ, RZ, c[0x0][0x178] ;  /* 0x00005e00ff007624 */ /* 0x000fca00078e00ff */
[----:B------:R-:W-:Y:S02]  /*0460*/  IADD3 R0, R0, 0x3f, RZ ;  /* 0x0000003f00007810 */ /* 0x000fe40007ffe0ff */
[----:B------:R-:W-:-:S05]  /*0470*/  @P0 IADD3 R3, R3, 0x1, RZ ;  /* 0x0000000103030810 */ /* 0x000fca0007ffe0ff */
[----:B------:R-:W-:Y:S01]  /*0480*/  IMAD.MOV.U32 R8, RZ, RZ, R3 ;  /* 0x000000ffff087224 */ /* 0x000fe200078e0003 */
[----:B------:R-:W-:-:S03]  /*0490*/  SHF.R.S32.HI R3, RZ, 0x1f, R0 ;  /* 0x0000001fff037819 */ /* 0x000fc60000011400 */
[----:B------:R-:W-:Y:S01]  /*04a0*/  @!P2 IMAD.MOV R8, RZ, RZ, -R8 ;  /* 0x000000ffff08a224 */ /* 0x000fe200078e0a08 */
[----:B------:R-:W-:Y:S02]  /*04b0*/  LEA.HI R3, R3, R0, RZ, 0x6 ;  /* 0x0000000003037211 */ /* 0x000fe400078f30ff */
[----:B------:R-:W-:-:S04]  /*04c0*/  @!P1 LOP3.LUT R8, RZ, R4, RZ, 0x33, !PT ;  /* 0x00000004ff089212 */ /* 0x000fc800078e33ff */
[----:B------:R-:W-:Y:S01]  /*04d0*/  LEA.HI.SX32 R3, R3, -R8, 0x1a ;  /* 0x8000000803037211 */ /* 0x000fe200078fd2ff */
[----:B------:R-:W-:-:S03]  /*04e0*/  IMAD.MOV R6, RZ, RZ, -R8 ;  /* 0x000000ffff067224 */ /* 0x000fc600078e0a08 */
[----:B------:R-:W-:Y:S01]  /*04f0*/  IMNMX R9, R3, 0x1, PT ;  /* 0x0000000103097817 */ /* 0x000fe20003800200 */
[----:B------:R-:W-:-:S03]  /*0500*/  IMAD R6, R4, R6, R5 ;  /* 0x0000000604067224 */ /* 0x000fc600078e0205 */
[-C--:B------:R-:W-:Y:S02]  /*0510*/  IABS R7, R9.reuse ;  /* 0x0000000900077213 */ /* 0x080fe40000000000 */
[----:B------:R-:W-:Y:S02]  /*0520*/  IABS R11, R9 ;  /* 0x00000009000b7213 */ /* 0x000fe40000000000 */
[----:B------:R-:W0:Y:S08]  /*0530*/  I2F.RP R0, R7 ;  /* 0x0000000700007306 */ /* 0x000e300000209400 */
[----:B0-----:R-:W0:Y:S02]  /*0540*/  MUFU.RCP R0, R0 ;  /* 0x0000000000007308 */ /* 0x001e240000001000 */
[----:B0-----:R-:W-:Y:S01]  /*0550*/  IADD3 R2, R0, 0xffffffe, RZ ;  /* 0x0ffffffe00027810 */ /* 0x001fe20007ffe0ff */
[----:B------:R-:W-:-:S05]  /*0560*/  IMAD.MOV R0, RZ, RZ, -R11 ;  /* 0x000000ffff007224 */ /* 0x000fca00078e0a0b */
[----:B------:R0:W1:Y:S02]  /*0570*/  F2I.FTZ.U32.TRUNC.NTZ R3, R2 ;  /* 0x0000000200037305 */ /* 0x000064000021f000 */
[----:B0-----:R-:W-:Y:S02]  /*0580*/  IMAD.MOV.U32 R2, RZ, RZ, RZ ;  /* 0x000000ffff027224 */ /* 0x001fe400078e00ff */
[----:B-1----:R-:W-:-:S04]  /*0590*/  IMAD.MOV R10, RZ, RZ, -R3 ;  /* 0x000000ffff0a7224 */ /* 0x002fc800078e0a03 */
[----:B------:R-:W-:Y:S01]  /*05a0*/  IMAD.MOV.U32 R4, RZ, RZ, R10 ;  /* 0x000000ffff047224 */ /* 0x000fe200078e000a */
[----:B------:R-:W-:-:S03]  /*05b0*/  IABS R10, R6 ;  /* 0x00000006000a7213 */ /* 0x000fc60000000000 */
[----:B------:R-:W-:Y:S02]  /*05c0*/  IMAD R5, R4, R7, RZ ;  /* 0x0000000704057224 */ /* 0x000fe400078e02ff */
[----:B------:R-:W-:Y:S02]  /*05d0*/  IMAD.MOV.U32 R4, RZ, RZ, R10 ;  /* 0x000000ffff047224 */ /* 0x000fe400078e000a */
[----:B------:R-:W-:-:S06]  /*05e0*/  IMAD.HI.U32 R3, R3, R5, R2 ;  /* 0x0000000503037227 */ /* 0x000fcc00078e0002 */
[----:B------:R-:W-:-:S04]  /*05f0*/  IMAD.HI.U32 R3, R3, R4, RZ ;  /* 0x0000000403037227 */ /* 0x000fc800078e00ff */
[----:B------:R-:W-:-:S05]  /*0600*/  IMAD R0, R3, R0, R4 ;  /* 0x0000000003007224 */ /* 0x000fca00078e0204 */
[----:B------:R-:W-:-:S13]  /*0610*/  ISETP.GT.U32.AND P1, PT, R7, R0, PT ;  /* 0x000000000700720c */ /* 0x000fda0003f24070 */
[----:B------:R-:W-:Y:S01]  /*0620*/  @!P1 IMAD.IADD R0, R0, 0x1, -R7 ;  /* 0x0000000100009824 */ /* 0x000fe200078e0a07 */
[----:B------:R-:W-:Y:S02]  /*0630*/  @!P1 IADD3 R3, R3, 0x1, RZ ;  /* 0x0000000103039810 */ /* 0x000fe40007ffe0ff */
[----:B------:R-:W-:Y:S02]  /*0640*/  ISETP.NE.AND P1, PT, R9, RZ, PT ;  /* 0x000000ff0900720c */ /* 0x000fe40003f25270 */
[----:B------:R-:W-:Y:S02]  /*0650*/  ISETP.GE.U32.AND P0, PT, R0, R7, PT ;  /* 0x000000070000720c */ /* 0x000fe40003f06070 */
[----:B------:R-:W-:-:S04]  /*0660*/  LOP3.LUT R0, R6, R9, RZ, 0x3c, !PT ;  /* 0x0000000906007212 */ /* 0x000fc800078e3cff */
[----:B------:R-:W-:-:S07]  /*0670*/  ISETP.GE.AND P2, PT, R0, RZ, PT ;  /* 0x000000ff0000720c */ /* 0x000fce0003f46270 */
[----:B------:R-:W-:Y:S02]  /*0680*/  @P0 IADD3 R3, R3, 0x1, RZ ;  /* 0x0000000103030810 */ /* 0x000fe40007ffe0ff */
[----:B------:R-:W-:-:S04]  /*0690*/  ISETP.GT.AND P0, PT, R26, 0x3f, PT ;  /* 0x0000003f1a00780c */ /* 0x000fc80003f04270 */
[----:B------:R-:W-:Y:S01]  /*06a0*/  @!P2 IMAD.MOV R3, RZ, RZ, -R3 ;  /* 0x000000ffff03a224 */ /* 0x000fe200078e0a03 */
[----:B------:R-:W-:-:S05]  /*06b0*/  @!P1 LOP3.LUT R3, RZ, R9, RZ, 0x33, !PT ;  /* 0x00000009ff039212 */ /* 0x000fca00078e33ff */
[----:B------:R-:W-:Y:S02]  /*06c0*/  IMAD.MOV R0, RZ, RZ, -R3 ;  /* 0x000000ffff007224 */ /* 0x000fe400078e0a03 */
[----:B------:R-:W-:Y:S02]  /*06d0*/  IMAD.SHL.U32 R3, R3, 0x80, RZ ;  /* 0x0000008003037824 */ /* 0x000fe400078e00ff */
[----:B------:R-:W-:-:S03]  /*06e0*/  IMAD R0, R9, R0, R6 ;  /* 0x0000000009007224 */ /* 0x000fc600078e0206 */
[C---:B------:R-:W-:Y:S01]  /*06f0*/  LOP3.LUT R106, R3.reuse, 0x2, R18, 0xfe, !PT ;  /* 0x00000002036a7812 */ /* 0x040fe200078efe12 */
[----:B------:R-:W-:Y:S01]  /*0700*/  IMAD.IADD R0, R8, 0x1, R0 ;  /* 0x0000000108007824 */ /* 0x000fe200078e0200 */
[C-C-:B------:R-:W-:Y:S02]  /*0710*/  LOP3.LUT R108, R3.reuse, 0x4, R18.reuse, 0xfe, !PT ;  /* 0x00000004036c7812 */ /* 0x140fe400078efe12 */
[C-C-:B------:R-:W-:Y:S01]  /*0720*/  LOP3.LUT R110, R3.reuse, 0x6, R18.reuse, 0xfe, !PT ;  /* 0x00000006036e7812 */ /* 0x140fe200078efe12 */
[----:B------:R0:W-:Y:S01]  /*0730*/  STL [R1+0x74], R106 ;  /* 0x0000746a01007387 */ /* 0x0001e20000100800 */
[C---:B------:R-:W-:Y:S01]  /*0740*/  LOP3.LUT R112, R3.reuse, 0x8, R18, 0xfe, !PT ;  /* 0x0000000803707812 */ /* 0x040fe200078efe12 */
[----:B------:R-:W-:Y:S01]  /*0750*/  IMAD R104, R0, 0x40, R24 ;  /* 0x0000004000687824 */ /* 0x000fe200078e0218 */
[C-C-:B------:R-:W-:Y:S01]  /*0760*/  LOP3.LUT R114, R3.reuse, 0xa, R18.reuse, 0xfe, !PT ;  /* 0x0000000a03727812 */ /* 0x140fe200078efe12 */
[----:B------:R0:W-:Y:S01]  /*0770*/  STL [R1+0x70], R108 ;  /* 0x0000706c01007387 */ /* 0x0001e20000100800 */
[----:B------:R-:W-:-:S02]  /*0780*/  LOP3.LUT R116, R3, 0xc, R18, 0xfe, !PT ;  /* 0x0000000c03747812 */ /* 0x000fc400078efe12 */
[C-C-:B------:R-:W-:Y:S01]  /*0790*/  LOP3.LUT R118, R3.reuse, 0xe, R18.reuse, 0xfe, !PT ;  /* 0x0000000e03767812 */ /* 0x140fe200078efe12 */
[----:B------:R0:W-:Y:S01]  /*07a0*/  STL [R1+0x6c], R110 ;  /* 0x00006c6e01007387 */ /* 0x0001e20000100800 */
[C-C-:B------:R-:W-:Y:S02]  /*07b0*/  LOP3.LUT R120, R3.reuse, 0x10, R18.reuse, 0xfe, !PT ;  /* 0x0000001003787812 */ /* 0x140fe400078efe12 */
[C-C-:B------:R-:W-:Y:S01]  /*07c0*/  LOP3.LUT R122, R3.reuse, 0x12, R18.reuse, 0xfe, !PT ;  /* 0x00000012037a7812 */ /* 0x140fe200078efe12 */
[----:B------:R0:W-:Y:S01]  /*07d0*/  STL [R1+0x68], R112 ;  /* 0x0000687001007387 */ /* 0x0001e20000100800 */
[C-C-:B------:R-:W-:Y:S02]  /*07e0*/  LOP3.LUT R124, R3.reuse, 0x14, R18.reuse, 0xfe, !PT ;  /* 0x00000014037c7812 */ /* 0x140fe400078efe12 */
        /* <DEDUP_REMOVED lines=24> */
[C---:B------:R-:W-:Y:S01]  /*0970*/  LOP3.LUT R246, R3.reuse, R18, RZ, 0xfc, !PT ;  /* 0x0000001203f67212 */ /* 0x040fe200078efcff */
[----:B------:R0:W-:Y:S01]  /*0980*/  STL [R1+0x44], R130 ;  /* 0x0000448201007387 */ /* 0x0001e20000100800 */
[C-C-:B------:R-:W-:Y:S02]  /*0990*/  LOP3.LUT R149, R3.reuse, 0x36, R18.reuse, 0xfe, !PT ;  /* 0x0000003603957812 */ /* 0x140fe400078efe12 */
[C-C-:B------:R-:W-:Y:S01]  /*09a0*/  LOP3.LUT R150, R3.reuse, 0x38, R18.reuse, 0xfe, !PT ;  /* 0x0000003803967812 */ /* 0x140fe200078efe12 */
[----:B------:R0:W-:Y:S01]  /*09b0*/  STL [R1+0x40], R132 ;  /* 0x0000408401007387 */ /* 0x0001e20000100800 */
[----:B------:R-:W-:-:S02]  /*09c0*/  LOP3.LUT R151, R3, 0x3a, R18, 0xfe, !PT ;  /* 0x0000003a03977812 */ /* 0x000fc400078efe12 */
[----:B------:R-:W-:Y:S01]  /*09d0*/  LOP3.LUT R152, R3, 0x3c, R18, 0xfe, !PT ;  /* 0x0000003c03987812 */ /* 0x000fe200078efe12 */
[----:B------:R0:W-:Y:S01]  /*09e0*/  STL [R1+0x3c], R134 ;  /* 0x00003c8601007387 */ /* 0x0001e20000100800 */
[C---:B------:R-:W-:Y:S02]  /*09f0*/  LOP3.LUT R153, R246.reuse, 0x42, RZ, 0xfc, !PT ;  /* 0x00000042f6997812 */ /* 0x040fe400078efcff */
[C---:B------:R-:W-:Y:S01]  /*0a00*/  LOP3.LUT R154, R246.reuse, 0x44, RZ, 0xfc, !PT ;  /* 0x00000044f69a7812 */ /* 0x040fe200078efcff */
[----:B------:R0:W-:Y:S01]  /*0a10*/  STL [R1+0x38], R136 ;  /* 0x0000388801007387 */ /* 0x0001e20000100800 */
[C---:B------:R-:W-:Y:S02]  /*0a20*/  LOP3.LUT R155, R246.reuse, 0x46, RZ, 0xfc, !PT ;  /* 0x00000046f69b7812 */ /* 0x040fe400078efcff */
[C---:B------:R-:W-:Y:S01]  /*0a30*/  LOP3.LUT R156, R246.reuse, 0x48, RZ, 0xfc, !PT ;  /* 0x00000048f69c7812 */ /* 0x040fe200078efcff */
[----:B------:R0:W-:Y:S01]  /*0a40*/  STL [R1+0x34], R138 ;  /* 0x0000348a01007387 */ /* 0x0001e20000100800 */
[----:B------:R-:W-:-:S02]  /*0a50*/  LOP3.LUT R157, R246, 0x4a, RZ, 0xfc, !PT ;  /* 0x0000004af69d7812 */ /* 0x000fc400078efcff */
[C---:B------:R-:W-:Y:S01]  /*0a60*/  LOP3.LUT R158, R246.reuse, 0x4c, RZ, 0xfc, !PT ;  /* 0x0000004cf69e7812 */ /* 0x040fe200078efcff */
        /* <DEDUP_REMOVED lines=36> */
[----:B------:R0:W-:Y:S01]  /*0cb0*/  STL [R1], R152 ;  /* 0x0000009801007387 */ /* 0x0001e20000100800 */
[C---:B------:R-:W-:Y:S02]  /*0cc0*/  LOP3.LUT R183, R246.reuse, 0x7e, RZ, 0xfc, !PT ;  /* 0x0000007ef6b77812 */ /* 0x040fe400078efcff */
[----:B------:R-:W-:Y:S01]  /*0cd0*/  LOP3.LUT R252, R3, 0x3e, R18, 0xfe, !PT ;  /* 0x0000003e03fc7812 */ /* 0x000fe200078efe12 */
[----:B------:R0:W-:Y:S01]  /*0ce0*/  STL [R1+0xf4], R153 ;  /* 0x0000f49901007387 */ /* 0x0001e20000100800 */
[----:B------:R-:W-:-:S03]  /*0cf0*/  LOP3.LUT R251, R246, 0x40, RZ, 0xfc, !PT ;  /* 0x00000040f6fb7812 */ /* 0x000fc600078efcff */
[----:B------:R0:W-:Y:S04]  /*0d00*/  STL [R1+0xf0], R154 ;  /* 0x0000f09a01007387 */ /* 0x0001e80000100800 */
        /* <DEDUP_REMOVED lines=29> */
[----:B------:R0:W-:Y:S01]  /*0ee0*/  STL [R1+0x78], R104 ;  /* 0x0000786801007387 */ /* 0x0001e20000100800 */
[----:B------:R-:W-:Y:S05]  /*0ef0*/  @P0 BRA `(.L_x_0) ;  /* 0x0000014000000947 */ /* 0x000fea0003800000 */
[----:B------:R-:W-:Y:S01]  /*0f00*/  IMAD.SHL.U32 R250, R184, 0x20, RZ ;  /* 0x00000020b8fa7824 */ /* 0x000fe200078e00ff */
[----:B------:R-:W-:Y:S01]  /*0f10*/  CS2R R96, SRZ ;  /* 0x0000000000607805 */ /* 0x000fe2000001ff00 */
[----:B------:R-:W-:Y:S01]  /*0f20*/  CS2R R16, SRZ ;  /* 0x0000000000107805 */ /* 0x000fe2000001ff00 */
[----:B------:R-:W-:Y:S01]  /*0f30*/  CS2R R80, SRZ ;  /* 0x0000000000507805 */ /* 0x000fe2000001ff00 */
[----:B------:R-:W-:Y:S01]  /*0f40*/  CS2R R14, SRZ ;  /* 0x00000000000e7805 */ /* 0x000fe2000001ff00 */
[----:B------:R-:W-:Y:S01]  /*0f50*/  LOP3.LUT R0, R250, 0xc00, RZ, 0xc0, !PT ;  /* 0x00000c00fa007812 */ /* 0x000fe200078ec0ff */
[----:B------:R-:W-:Y:S01]  /*0f60*/  CS2R R52, SRZ ;  /* 0x0000000000347805 */ /* 0x000fe2000001ff00 */
[----:B------:R-:W-:Y:S01]  /*0f70*/  CS2R R8, SRZ ;  /* 0x0000000000087805 */ /* 0x000fe2000001ff00 */
[----:B------:R-:W-:Y:S01]  /*0f80*/  CS2R R60, SRZ ;  /* 0x00000000003c7805 */ /* 0x000fe2000001ff00 */
[----:B------:R-:W-:Y:S01]  /*0f90*/  CS2R R2, SRZ ;  /* 0x0000000000027805 */ /* 0x000fe2000001ff00 */
[----:B------:R1:W-:Y:S01]  /*0fa0*/  STL [R1+0xf8], R0 ;  /* 0x0000f80001007387 */ /* 0x0003e20000100800 */
[----:B------:R-:W-:Y:S01]  /*0fb0*/  CS2R R98, SRZ ;  /* 0x0000000000627805 */ /* 0x000fe2000001ff00 */
[----:B------:R-:W-:Y:S01]  /*0fc0*/  CS2R R6, SRZ ;  /* 0x0000000000067805 */ /* 0x000fe2000001ff00 */
[----:B------:R-:W-:Y:S01]  /*0fd0*/  CS2R R82, SRZ ;  /* 0x0000000000527805 */ /* 0x000fe2000001ff00 */
[----:B------:R-:W-:Y:S01]  /*0fe0*/  CS2R R4, SRZ ;  /* 0x0000000000047805 */ /* 0x000fe2000001ff00 */
[----:B------:R-:W-:Y:S01]  /*0ff0*/  CS2R R54, SRZ ;  /* 0x0000000000367805 */ /* 0x000fe2000001ff00 */
[----:B------:R-:W-:Y:S01]  /*1000*/  CS2R R12, SRZ ;  /* 0x00000000000c7805 */ /* 0x000fe2000001ff00 */
[----:B------:R-:W-:Y:S01]  /*1010*/  CS2R R62, SRZ ;  /* 0x00000000003e7805 */ /* 0x000fe2000001ff00 */
[----:B------:R-:W-:Y:S01]  /*1020*/  CS2R R10, SRZ ;  /* 0x00000000000a7805 */ /* 0x000fe2000001ff00 */
[----:B------:R-:W-:Y:S05]  /*1030*/  BRA `(.L_x_1) ;  /* 0x000081b000007947 */ /* 0x000fea0003800000 */
.L_x_0:
[----:B------:R-:W-:Y:S01]  /*1040*/  IABS R0, c[0x0][0x17c] ;  /* 0x00005f0000007a13 */ /* 0x000fe20000000000 */
[----:B------:R-:W-:Y:S01]  /*1050*/  IMAD.MOV.U32 R4, RZ, RZ, RZ ;  /* 0x000000ffff047224 */ /* 0x000fe200078e00ff */
[----:B------:R-:W-:Y:S01]  /*1060*/  IABS R2, c[0x0][0x178] ;  /* 0x00005e0000027a13 */ /* 0x000fe20000000000 */
[C---:B------:R-:W-:Y:S01]  /*1070*/  IMAD.SHL.U32 R250, R184.reuse, 0x20, RZ ;  /* 0x00000020b8fa7824 */ /* 0x040fe200078e00ff */
[----:B------:R-:W1:Y:S01]  /*1080*/  I2F.RP R8, R0 ;  /* 0x0000000000087306 */ /* 0x000e620000209400 */
[----:B------:R-:W-:Y:S01]  /*1090*/  SHF.R.S32.HI R3, RZ, 0x1f, R26 ;  /* 0x0000001fff037819 */ /* 0x000fe2000001141a */
[----:B------:R-:W-:Y:S01]  /*10a0*/  IMAD.SHL.U32 R133, R184, 0x40, RZ ;  /* 0x00000040b8857824 */ /* 0x000fe200078e00ff */
[----:B------:R-:W-:-:S02]  /*10b0*/  IABS R13, R182 ;  /* 0x000000b6000d7213 */ /* 0x000fc40000000000 */
[----:B------:R-:W-:Y:S02]  /*10c0*/  LEA.HI R26, R3, R26, RZ, 0x6 ;  /* 0x0000001a031a7211 */ /* 0x000fe400078f30ff */
[----:B------:R-:W-:Y:S01]  /*10d0*/  LOP3.LUT R3, R184, 0x7, RZ, 0xc0, !PT ;  /* 0x00000007b8037812 */ /* 0x000fe200078ec0ff */
[----:B------:R-:W2:Y:S01]  /*10e0*/  I2F.RP R9, R2 ;  /* 0x0000000200097306 */ /* 0x000ea20000209400 */
[----:B------:R-:W-:Y:S02]  /*10f0*/  IABS R17, R178 ;  /* 0x000000b200117213 */ /* 0x000fe40000000000 */
[----:B------:R-:W-:Y:S01]  /*1100*/  IABS R23, R176 ;  /* 0x000000b000177213 */ /* 0x000fe20000000000 */
[----:B------:R-:W-:Y:S01]  /*1110*/  IMAD.SHL.U32 R21, R3, 0x80, RZ ;  /* 0x0000008003157824 */ /* 0x000fe200078e00ff */
[----:B------:R-:W-:Y:S02]  /*1120*/  IABS R27, R174 ;  /* 0x000000ae001b7213 */ /* 0x000fe40000000000 */
[----:B------:R-:W-:Y:S01]  /*1130*/  IABS R35, R171 ;  /* 0x000000ab00237213 */ /* 0x000fe20000000000 */
[----:B-1----:R-:W1:Y:S01]  /*1140*/  MUFU.RCP R8, R8 ;  /* 0x0000000800087308 */ /* 0x002e620000001000 */
[----:B------:R-:W-:-:S02]  /*1150*/  IABS R39, R169 ;  /* 0x000000a900277213 */ /* 0x000fc40000000000 */
[----:B------:R-:W-:Y:S02]  /*1160*/  IABS R45, R166 ;  /* 0x000000a6002d7213 */ /* 0x000fe40000000000 */
[----:B------:R-:W-:Y:S02]  /*1170*/  IABS R49, R164 ;  /* 0x000000a400317213 */ /* 0x000fe40000000000 */
[----:B------:R-:W-:Y:S01]  /*1180*/  IABS R19, R177 ;  /* 0x000000b100137213 */ /* 0x000fe20000000000 */
[----:B--2---:R-:W2:Y:S01]  /*1190*/  MUFU.RCP R9, R9 ;  /* 0x0000000900097308 */ /* 0x004ea20000001000 */
[----:B------:R-:W-:Y:S02]  /*11a0*/  IABS R55, R161 ;  /* 0x000000a100377213 */ /* 0x000fe40000000000 */
[----:B------:R-:W-:Y:S02]  /*11b0*/  IABS R25, R175 ;  /* 0x000000af00197213 */ /* 0x000fe40000000000 */
[----:B------:R-:W-:-:S02]  /*11c0*/  IABS R33, R172 ;  /* 0x000000ac00217213 */ /* 0x000fc40000000000 */
[----:B------:R-:W-:Y:S02]  /*11d0*/  IABS R59, R159 ;  /* 0x0000009f003b7213 */ /* 0x000fe40000000000 */
[----:B-1----:R-:W-:Y:S02]  /*11e0*/  IADD3 R5, R8, 0xffffffe, RZ ;  /* 0x0ffffffe08057810 */ /* 0x002fe40007ffe0ff */
[----:B------:R-:W-:Y:S02]  /*11f0*/  IABS R8, R181 ;  /* 0x000000b500087213 */ /* 0x000fe40000000000 */
[----:B------:R-:W-:Y:S02]  /*1200*/  IABS R37, R170 ;  /* 0x000000aa00257213 */ /* 0x000fe40000000000 */
[----:B------:R-:W1:Y:S01]  /*1210*/  F2I.FTZ.U32.TRUNC.NTZ R5, R5 ;  /* 0x0000000500057305 */ /* 0x000e62000021f000 */
[----:B--2---:R-:W-:Y:S01]  /*1220*/  IADD3 R6, R9, 0xffffffe, RZ ;  /* 0x0ffffffe09067810 */ /* 0x004fe20007ffe0ff */
[----:B------:R-:W-:Y:S01]  /*1230*/  IMAD.SHL.U32 R9, R184, 0x2, RZ ;  /* 0x00000002b8097824 */ /* 0x000fe200078e00ff */
[----:B------:R-:W-:-:S02]  /*1240*/  IABS R65, R156 ;  /* 0x0000009c00417213 */ /* 0x000fc40000000000 */
[----:B------:R-:W-:Y:S02]  /*1250*/  IABS R43, R167 ;  /* 0x000000a7002b7213 */ /* 0x000fe40000000000 */
[----:B------:R-:W-:Y:S01]  /*1260*/  IABS R69, R154 ;  /* 0x0000009a00457213 */ /* 0x000fe20000000000 */
[----:B------:R2:W3:Y:S01]  /*1270*/  F2I.FTZ.U32.TRUNC.NTZ R7, R6 ;  /* 0x0000000600077305 */ /* 0x0004e2000021f000 */
[----:B------:R-:W-:Y:S02]  /*1280*/  IABS R47, R165 ;  /* 0x000000a5002f7213 */ /* 0x000fe40000000000 */
[----:B------:R-:W-:Y:S02]  /*1290*/  IABS R75, R252 ;  /* 0x000000fc004b7213 */ /* 0x000fe40000000000 */
[----:B------:R-:W-:Y:S02]  /*12a0*/  IABS R53, R162 ;  /* 0x000000a200357213 */ /* 0x000fe40000000000 */
[----:B------:R-:W-:Y:S01]  /*12b0*/  IABS R79, R151 ;  /* 0x00000097004f7213 */ /* 0x000fe20000000000 */
[----:B-1----:R-:W-:Y:S01]  /*12c0*/  IMAD.MOV R11, RZ, RZ, -R5 ;  /* 0x000000ffff0b7224 */ /* 0x002fe200078e0a05 */
[----:B------:R-:W-:Y:S01]  /*12d0*/  IABS R57, R160 ;  /* 0x000000a000397213 */ /* 0x000fe20000000000 */
[----:B--2---:R-:W-:Y:S01]  /*12e0*/  IMAD.SHL.U32 R6, R3, 0x10, RZ ;  /* 0x0000001003067824 */ /* 0x004fe200078e00ff */
[----:B------:R-:W-:Y:S01]  /*12f0*/  IABS R63, R157 ;  /* 0x0000009d003f7213 */ /* 0x000fe20000000000 */
[----:B------:R-:W-:Y:S01]  /*1300*/  IMAD R11, R11, R0, RZ ;  /* 0x000000000b0b7224 */ /* 0x000fe200078e02ff */
[----:B------:R-:W-:Y:S01]  /*1310*/  IABS R85, R148 ;  /* 0x0000009400557213 */ /* 0x000fe20000000000 */
[----:B------:R-:W-:Y:S01]  /*1320*/  IMAD.IADD R20, R21, 0x1, R6 ;  /* 0x0000000115147824 */ /* 0x000fe200078e0206 */
[----:B------:R-:W-:Y:S01]  /*1330*/  LOP3.LUT R3, R6, 0x30, R9, 0x78, !PT ;  /* 0x0000003006037812 */ /* 0x000fe200078e7809 */
[----:B------:R-:W-:Y:S01]  /*1340*/  IMAD.HI.U32 R4, R5, R11, R4 ;  /* 0x0000000b05047227 */ /* 0x000fe200078e0004 */
[----:B------:R-:W-:-:S02]  /*1350*/  IABS R11, R183 ;  /* 0x000000b7000b7213 */ /* 0x000fc40000000000 */
[----:B------:R-:W-:Y:S01]  /*1360*/  LOP3.LUT R20, R20, 0x10, R9, 0x78, !PT ;  /* 0x0000001014147812 */ /* 0x000fe200078e7809 */
[----:B---3--:R-:W-:Y:S01]  /*1370*/  IMAD.MOV R15, RZ, RZ, -R7 ;  /* 0x000000ffff0f7224 */ /* 0x008fe200078e0a07 */
[----:B------:R-:W-:Y:S01]  /*1380*/  IABS R67, R155 ;  /* 0x0000009b00437213 */ /* 0x000fe20000000000 */
[C---:B------:R-:W-:Y:S01]  /*1390*/  IMAD.HI.U32 R5, R4.reuse, R11, RZ ;  /* 0x0000000b04057227 */ /* 0x040fe200078e00ff */
[----:B------:R-:W-:Y:S02]  /*13a0*/  IABS R89, R146 ;  /* 0x0000009200597213 */ /* 0x000fe40000000000 */
[----:B------:R-:W-:Y:S01]  /*13b0*/  IABS R73, R251 ;  /* 0x000000fb00497213 */ /* 0x000fe20000000000 */
[----:B------:R-:W-:Y:S01]  /*13c0*/  IMAD R15, R15, R2, RZ ;  /* 0x000000020f0f7224 */ /* 0x000fe200078e02ff */
[----:B------:R-:W-:Y:S01]  /*13d0*/  IABS R95, R143 ;  /* 0x0000008f005f7213 */ /* 0x000fe20000000000 */
[----:B------:R-:W-:Y:S01]  /*13e0*/  IMAD.MOV.U32 R6, RZ, RZ, RZ ;  /* 0x000000ffff067224 */ /* 0x000fe200078e00ff */
[----:B------:R-:W-:Y:S01]  /*13f0*/  IABS R77, R152 ;  /* 0x00000098004d7213 */ /* 0x000fe20000000000 */
[----:B------:R-:W-:Y:S01]  /*1400*/  IMAD.MOV.U32 R9, RZ, RZ, R8 ;  /* 0x000000ffff097224 */ /* 0x000fe200078e0008 */
[----:B------:R-:W-:Y:S01]  /*1410*/  IABS R83, R149 ;  /* 0x0000009500537213 */ /* 0x000fe20000000000 */
[----:B------:R-:W-:Y:S01]  /*1420*/  IMAD.MOV R5, RZ, RZ, -R5 ;  /* 0x000000ffff057224 */ /* 0x000fe200078e0a05 */
[----:B------:R-:W-:Y:S01]  /*1430*/  IABS R99, R141 ;  /* 0x0000008d00637213 */ /* 0x000fe20000000000 */
[----:B------:R-:W-:Y:S01]  /*1440*/  IMAD.HI.U32 R8, R4, R13, RZ ;  /* 0x0000000d04087227 */ /* 0x000fe200078e00ff */
[----:B------:R-:W-:-:S02]  /*1450*/  IABS R87, R147 ;  /* 0x0000009300577213 */ /* 0x000fc40000000000 */
[----:B------:R-:W-:Y:S01]  /*1460*/  IABS R105, R136 ;  /* 0x0000008800697213 */ /* 0x000fe20000000000 */
[----:B------:R-:W-:Y:S01]  /*1470*/  IMAD.HI.U32 R6, R7, R15, R6 ;  /* 0x0000000f07067227 */ /* 0x000fe200078e0006 */
[----:B------:R-:W-:Y:S02]  /*1480*/  IABS R15, R179 ;  /* 0x000000b3000f7213 */ /* 0x000fe40000000000 */
[----:B------:R-:W-:Y:S01]  /*1490*/  IABS R93, R144 ;  /* 0x00000090005d7213 */ /* 0x000fe20000000000 */
[----:B------:R-:W-:Y:S01]  /*14a0*/  IMAD.HI.U32 R7, R4, R9, RZ ;  /* 0x0000000904077227 */ /* 0x000fe200078e00ff */
[----:B------:R-:W-:Y:S02]  /*14b0*/  IABS R109, R132 ;  /* 0x00000084006d7213 */ /* 0x000fe40000000000 */
[----:B------:R-:W-:Y:S01]  /*14c0*/  IABS R97, R142 ;  /* 0x0000008e00617213 */ /* 0x000fe20000000000 */
[C---:B------:R-:W-:Y:S01]  /*14d0*/  IMAD R5, R0.reuse, R5, R11 ;  /* 0x0000000500057224 */ /* 0x040fe200078e020b */
[----:B------:R-:W-:Y:S01]  /*14e0*/  IABS R11, R180 ;  /* 0x000000b4000b7213 */ /* 0x000fe20000000000 */
[----:B------:R-:W-:Y:S01]  /*14f0*/  IMAD.MOV R8, RZ, RZ, -R8 ;  /* 0x000000ffff087224 */ /* 0x000fe200078e0a08 */
[----:B------:R-:W-:Y:S01]  /*1500*/  IABS R103, R138 ;  /* 0x0000008a00677213 */ /* 0x000fe20000000000 */
[----:B------:R-:W-:Y:S01]  /*1510*/  IMAD.MOV R10, RZ, RZ, -R7 ;  /* 0x000000ffff0a7224 */ /* 0x000fe200078e0a07 */
[----:B------:R-:W-:Y:S01]  /*1520*/  IABS R115, R126 ;  /* 0x0000007e00737213 */ /* 0x000fe20000000000 */
[C---:B------:R-:W-:Y:S01]  /*1530*/  IMAD R7, R0.reuse, R8, R13 ;  /* 0x0000000800077224 */ /* 0x040fe200078e020d */
[----:B------:R-:W-:Y:S01]  /*1540*/  IABS R107, R134 ;  /* 0x00000086006b7213 */ /* 0x000fe20000000000 */
[----:B------:R-:W-:Y:S01]  /*1550*/  IMAD.MOV.U32 R13, RZ, RZ, R11 ;  /* 0x000000ffff0d7224 */ /* 0x000fe200078e000b */
[----:B------:R-:W-:Y:S01]  /*1560*/  IABS R119, R122 ;  /* 0x0000007a00777213 */ /* 0x000fe20000000000 */
[----:B------:R-:W-:Y:S01]  /*1570*/  IMAD R9, R0, R10, R9 ;  /* 0x0000000a00097224 */ /* 0x000fe200078e0209 */
[----:B------:R-:W-:Y:S01]  /*1580*/  IABS R113, R128 ;  /* 0x0000008000717213 */ /* 0x000fe20000000000 */
[----:B------:R-:W-:Y:S01]  /*1590*/  IMAD.HI.U32 R8, R4, R13, RZ ;  /* 0x0000000d04087227 */ /* 0x000fe200078e00ff */
[----:B------:R-:W-:-:S02]  /*15a0*/  IABS R127, R116 ;  /* 0x00000074007f7213 */ /* 0x000fc40000000000 */
[----:B------:R-:W-:Y:S01]  /*15b0*/  IABS R117, R124 ;  /* 0x0000007c00757213 */ /* 0x000fe20000000000 */
[----:B------:R-:W-:Y:S01]  /*15c0*/  IMAD.HI.U32 R10, R4, R15, RZ ;  /* 0x0000000f040a7227 */ /* 0x000fe200078e00ff */
[----:B------:R-:W-:Y:S02]  /*15d0*/  IABS R125, R246 ;  /* 0x000000f6007d7213 */ /* 0x000fe40000000000 */
[----:B------:R-:W-:Y:S01]  /*15e0*/  ISETP.GT.U32.AND P2, PT, R0, R5, PT ;  /* 0x000000050000720c */ /* 0x000fe20003f44070 */
[----:B------:R-:W-:Y:S01]  /*15f0*/  IMAD.HI.U32 R11, R4, R17, RZ ;  /* 0x00000011040b7227 */ /* 0x000fe200078e00ff */
[C---:B------:R-:W-:Y:S02]  /*1600*/  ISETP.GT.U32.AND P3, PT, R0.reuse, R7, PT ;  /* 0x000000070000720c */ /* 0x040fe40003f64070 */
[C---:B------:R-:W-:Y:S01]  /*1610*/  ISETP.GT.U32.AND P5, PT, R0.reuse, R9, PT ;  /* 0x000000090000720c */ /* 0x040fe20003fa4070 */
[----:B------:R-:W-:Y:S01]  /*1620*/  IMAD.MOV R12, RZ, RZ, -R8 ;  /* 0x000000ffff0c7224 */ /* 0x000fe200078e0a08 */
[----:B------:R-:W-:Y:S01]  /*1630*/  IABS R31, R173 ;  /* 0x000000ad001f7213 */ /* 0x000fe20000000000 */
[----:B------:R-:W-:Y:S01]  /*1640*/  IMAD.MOV R10, RZ, RZ, -R10 ;  /* 0x000000ffff0a7224 */ /* 0x000fe200078e0a0a */
[----:B------:R-:W-:Y:S01]  /*1650*/  IABS R41, R168 ;  /* 0x000000a800297213 */ /* 0x000fe20000000000 */
[----:B------:R-:W-:Y:S01]  /*1660*/  IMAD.MOV R14, RZ, RZ, -R11 ;  /* 0x000000ffff0e7224 */ /* 0x000fe200078e0a0b */
[----:B------:R-:W-:Y:S01]  /*1670*/  IABS R51, R163 ;  /* 0x000000a300337213 */ /* 0x000fe20000000000 */
[C---:B------:R-:W-:Y:S01]  /*1680*/  IMAD R11, R0.reuse, R12, R13 ;  /* 0x0000000c000b7224 */ /* 0x040fe200078e020d */
[----:B------:R-:W-:Y:S01]  /*1690*/  IABS R61, R158 ;  /* 0x0000009e003d7213 */ /* 0x000fe20000000000 */
[----:B------:R-:W-:Y:S01]  /*16a0*/  IMAD R13, R0, R10, R15 ;  /* 0x0000000a000d7224 */ /* 0x000fe200078e020f */
[----:B------:R-:W-:Y:S01]  /*16b0*/  IABS R71, R153 ;  /* 0x0000009900477213 */ /* 0x000fe20000000000 */
[----:B------:R-:W-:Y:S01]  /*16c0*/  IMAD.HI.U32 R10, R4, R23, RZ ;  /* 0x00000017040a7227 */ /* 0x000fe200078e00ff */
[----:B------:R-:W-:-:S02]  /*16d0*/  ISETP.GT.U32.AND P4, PT, R0, R11, PT ;  /* 0x0000000b0000720c */ /* 0x000fc40003f84070 */
[----:B------:R-:W-:Y:S01]  /*16e0*/  ISETP.GT.U32.AND P0, PT, R0, R13, PT ;  /* 0x0000000d0000720c */ /* 0x000fe20003f04070 */
[----:B------:R-:W-:Y:S01]  /*16f0*/  IMAD.MOV R10, RZ, RZ, -R10 ;  /* 0x000000ffff0a7224 */ /* 0x000fe200078e0a0a */
[----:B------:R-:W-:Y:S01]  /*1700*/  IABS R81, R150 ;  /* 0x0000009600517213 */ /* 0x000fe20000000000 */
[----:B------:R-:W-:Y:S01]  /*1710*/  IMAD.HI.U32 R8, R4, R19, RZ ;  /* 0x0000001304087227 */ /* 0x000fe200078e00ff */
[----:B------:R-:W-:Y:S02]  /*1720*/  IABS R91, R145 ;  /* 0x00000091005b7213 */ /* 0x000fe40000000000 */
[----:B------:R-:W-:Y:S01]  /*1730*/  IABS R101, R140 ;  /* 0x0000008c00657213 */ /* 0x000fe20000000000 */
[----:B------:R-:W-:Y:S01]  /*1740*/  IMAD R23, R0, R10, R23 ;  /* 0x0000000a00177224 */ /* 0x000fe200078e0217 */
[----:B------:R-:W-:Y:S01]  /*1750*/  IABS R111, R130 ;  /* 0x00000082006f7213 */ /* 0x000fe20000000000 */
[----:B------:R-:W-:Y:S01]  /*1760*/  IMAD.HI.U32 R10, R4, R27, RZ ;  /* 0x0000001b040a7227 */ /* 0x000fe200078e00ff */
[----:B------:R-:W-:-:S02]  /*1770*/  IABS R123, R118 ;  /* 0x00000076007b7213 */ /* 0x000fc40000000000 */
[----:B------:R-:W-:Y:S01]  /*1780*/  IABS R121, R120 ;  /* 0x0000007800797213 */ /* 0x000fe20000000000 */
[----:B------:R-:W-:Y:S01]  /*1790*/  IMAD.MOV R10, RZ, RZ, -R10 ;  /* 0x000000ffff0a7224 */ /* 0x000fe200078e0a0a */
[----:B------:R-:W-:Y:S01]  /*17a0*/  IABS R129, R114 ;  /* 0x0000007200817213 */ /* 0x000fe20000000000 */
[----:B------:R-:W-:Y:S01]  /*17b0*/  IMAD.MOV R8, RZ, RZ, -R8 ;  /* 0x000000ffff087224 */ /* 0x000fe200078e0a08 */
[----:B------:R-:W-:Y:S01]  /*17c0*/  IABS R135, R110 ;  /* 0x0000006e00877213 */ /* 0x000fe20000000000 */
[----:B------:R-:W-:Y:S01]  /*17d0*/  IMAD R27, R0, R10, R27 ;  /* 0x0000000a001b7224 */ /* 0x000fe200078e021b */
[----:B------:R-:W-:Y:S01]  /*17e0*/  IABS R29, R104 ;  /* 0x00000068001d7213 */ /* 0x000fe20000000000 */
[----:B------:R-:W-:Y:S01]  /*17f0*/  IMAD.HI.U32 R10, R4, R35, RZ ;  /* 0x00000023040a7227 */ /* 0x000fe200078e00ff */
[----:B------:R-:W-:Y:S02]  /*1800*/  IABS R131, R112 ;  /* 0x0000007000837213 */ /* 0x000fe40000000000 */
[----:B------:R-:W-:Y:S01]  /*1810*/  IABS R137, R108 ;  /* 0x0000006c00897213 */ /* 0x000fe20000000000 */
[----:B------:R-:W-:Y:S01]  /*1820*/  IMAD.MOV R10, RZ, RZ, -R10 ;  /* 0x000000ffff0a7224 */ /* 0x000fe200078e0a0a */
[----:B------:R-:W-:Y:S01]  /*1830*/  IABS R139, R106 ;  /* 0x0000006a008b7213 */ /* 0x000fe20000000000 */
[----:B------:R-:W-:Y:S01]  /*1840*/  IMAD R15, R0, R14, R17 ;  /* 0x0000000e000f7224 */ /* 0x000fe200078e0211 */
[----:B------:R-:W-:Y:S01]  /*1850*/  LOP3.LUT R20, R20, 0x400, R133, 0xf8, !PT ;  /* 0x0000040014147812 */ /* 0x000fe200078ef885 */
[----:B------:R-:W-:Y:S01]  /*1860*/  IMAD R35, R0, R10, R35 ;  /* 0x0000000a00237224 */ /* 0x000fe200078e0223 */
[----:B------:R-:W-:Y:S01]  /*1870*/  SHF.R.S32.HI R26, RZ, 0x6, R26 ;  /* 0x00000006ff1a7819 */ /* 0x000fe2000001141a */
[----:B------:R-:W-:Y:S01]  /*1880*/  IMAD.HI.U32 R10, R4, R39, RZ ;  /* 0x00000027040a7227 */ /* 0x000fe200078e00ff */
[----:B------:R-:W-:-:S03]  /*1890*/  ISETP.GT.U32.AND P6, PT, R0, R15, PT ;  /* 0x0000000f0000720c */ /* 0x000fc60003fc4070 */
[----:B------:R-:W-:Y:S02]  /*18a0*/  IMAD.MOV R10, RZ, RZ, -R10 ;  /* 0x000000ffff0a7224 */ /* 0x000fe400078e0a0a */
[C---:B------:R-:W-:Y:S02]  /*18b0*/  IMAD R17, R0.reuse, R8, R19 ;  /* 0x0000000800117224 */ /* 0x040fe400078e0213 */
[----:B------:R-:W-:Y:S02]  /*18c0*/  IMAD R39, R0, R10, R39 ;  /* 0x0000000a00277224 */ /* 0x000fe400078e0227 */
[----:B------:R-:W-:-:S04]  /*18d0*/  IMAD.HI.U32 R10, R4, R45, RZ ;  /* 0x0000002d040a7227 */ /* 0x000fc800078e00ff */
[----:B------:R-:W-:Y:S02]  /*18e0*/  IMAD.MOV R10, RZ, RZ, -R10 ;  /* 0x000000ffff0a7224 */ /* 0x000fe400078e0a0a */
[----:B------:R-:W-:-:S04]  /*18f0*/  IMAD.HI.U32 R8, R4, R25, RZ ;  /* 0x0000001904087227 */ /* 0x000fc800078e00ff */
[----:B------:R-:W-:Y:S02]  /*1900*/  IMAD R45, R0, R10, R45 ;  /* 0x0000000a002d7224 */ /* 0x000fe400078e022d */
[----:B------:R-:W-:-:S04]  /*1910*/  IMAD.HI.U32 R10, R4, R49, RZ ;  /* 0x00000031040a7227 */ /* 0x000fc800078e00ff */
[----:B------:R-:W-:Y:S02]  /*1920*/  IMAD.MOV R10, RZ, RZ, -R10 ;  /* 0x000000ffff0a7224 */ /* 0x000fe400078e0a0a */
[----:B------:R-:W-:Y:S02]  /*1930*/  IMAD.MOV R14, RZ, RZ, -R8 ;  /* 0x000000ffff0e7224 */ /* 0x000fe400078e0a08 */
        /* <DEDUP_REMOVED lines=8> */
[C---:B------:R-:W-:Y:S02]  /*19c0*/  IMAD R33, R0.reuse, R8, R33 ;  /* 0x0000000800217224 */ /* 0x040fe400078e0221 */
[----:B------:R-:W-:Y:S02]  /*19d0*/  IMAD R59, R0, R10, R59 ;  /* 0x0000000a003b7224 */ /* 0x000fe400078e023b */
[----:B------:R-:W-:-:S04]  /*19e0*/  IMAD.HI.U32 R8, R4, R37, RZ ;  /* 0x0000002504087227 */ /* 0x000fc800078e00ff */
[----:B------:R-:W-:-:S04]  /*19f0*/  IMAD.HI.U32 R10, R4, R65, RZ ;  /* 0x00000041040a7227 */ /* 0x000fc800078e00ff */
[----:B------:R-:W-:Y:S02]  /*1a00*/  IMAD R25, R0, R14, R25 ;  /* 0x0000000e00197224 */ /* 0x000fe400078e0219 */
[----:B------:R-:W-:Y:S02]  /*1a10*/  IMAD.MOV R14, RZ, RZ, -R8 ;  /* 0x000000ffff0e7224 */ /* 0x000fe400078e0a08 */
[----:B------:R-:W-:Y:S02]  /*1a20*/  IMAD.MOV R10, RZ, RZ, -R10 ;  /* 0x000000ffff0a7224 */ /* 0x000fe400078e0a0a */
[----:B------:R-:W-:-:S04]  /*1a30*/  IMAD.HI.U32 R8, R4, R43, RZ ;  /* 0x0000002b04087227 */ /* 0x000fc800078e00ff */
[----:B------:R-:W-:Y:S02]  /*1a40*/  IMAD R65, R0, R10, R65 ;  /* 0x0000000a00417224 */ /* 0x000fe400078e0241 */
[----:B------:R-:W-:Y:S02]  /*1a50*/  IMAD.MOV R8, RZ, RZ, -R8 ;  /* 0x000000ffff087224 */ /* 0x000fe400078e0a08 */
[----:B------:R-:W-:-:S04]  /*1a60*/  IMAD.HI.U32 R10, R4, R69, RZ ;  /* 0x00000045040a7227 */ /* 0x000fc800078e00ff */
[----:B------:R-:W-:Y:S02]  /*1a70*/  IMAD R43, R0, R8, R43 ;  /* 0x00000008002b7224 */ /* 0x000fe400078e022b */
[----:B------:R-:W-:Y:S02]  /*1a80*/  IMAD.MOV R10, RZ, RZ, -R10 ;  /* 0x000000ffff0a7224 */ /* 0x000fe400078e0a0a */
[----:B------:R-:W-:-:S04]  /*1a90*/  IMAD.HI.U32 R8, R4, R47, RZ ;  /* 0x0000002f04087227 */ /* 0x000fc800078e00ff */
[C---:B------:R-:W-:Y:S02]  /*1aa0*/  IMAD R37, R0.reuse, R14, R37 ;  /* 0x0000000e00257224 */ /* 0x040fe400078e0225 */
[----:B------:R-:W-:Y:S02]  /*1ab0*/  IMAD R69, R0, R10, R69 ;  /* 0x0000000a00457224 */ /* 0x000fe400078e0245 */
[----:B------:R-:W-:Y:S02]  /*1ac0*/  IMAD.MOV R14, RZ, RZ, -R8 ;  /* 0x000000ffff0e7224 */ /* 0x000fe400078e0a08 */
[----:B------:R-:W-:-:S04]  /*1ad0*/  IMAD.HI.U32 R10, R4, R75, RZ ;  /* 0x0000004b040a7227 */ /* 0x000fc800078e00ff */
        /* <DEDUP_REMOVED lines=17> */
[C---:B------:R-:W-:Y:S02]  /*1bf0*/  IMAD R85, R0.reuse, R10, R85 ;  /* 0x0000000a00557224 */ /* 0x040fe400078e0255 */
[----:B------:R-:W-:Y:S02]  /*1c00*/  IMAD R57, R0, R14, R57 ;  /* 0x0000000e00397224 */ /* 0x000fe400078e0239 */
[----:B------:R-:W-:-:S04]  /*1c10*/  IMAD.HI.U32 R10, R4, R89, RZ ;  /* 0x00000059040a7227 */ /* 0x000fc800078e00ff */
[----:B------:R-:W-:Y:S02]  /*1c20*/  IMAD.MOV R14, RZ, RZ, -R8 ;  /* 0x000000ffff0e7224 */ /* 0x000fe400078e0a08 */
[----:B------:R-:W-:-:S04]  /*1c30*/  IMAD.HI.U32 R8, R4, R73, RZ ;  /* 0x0000004904087227 */ /* 0x000fc800078e00ff */
[----:B------:R-:W-:Y:S02]  /*1c40*/  IMAD.MOV R10, RZ, RZ, -R10 ;  /* 0x000000ffff0a7224 */ /* 0x000fe400078e0a0a */
[----:B------:R-:W-:Y:S02]  /*1c50*/  IMAD.MOV R8, RZ, RZ, -R8 ;  /* 0x000000ffff087224 */ /* 0x000fe400078e0a08 */
[----:B------:R-:W-:Y:S02]  /*1c60*/  IMAD R89, R0, R10, R89 ;  /* 0x0000000a00597224 */ /* 0x000fe400078e0259 */
[----:B------:R-:W-:-:S04]  /*1c70*/  IMAD.HI.U32 R10, R4, R95, RZ ;  /* 0x0000005f040a7227 */ /* 0x000fc800078e00ff */
[----:B------:R-:W-:Y:S02]  /*1c80*/  IMAD R73, R0, R8, R73 ;  /* 0x0000000800497224 */ /* 0x000fe400078e0249 */
[----:B------:R-:W-:-:S04]  /*1c90*/  IMAD.HI.U32 R8, R4, R77, RZ ;  /* 0x0000004d04087227 */ /* 0x000fc800078e00ff */
[----:B------:R-:W-:Y:S02]  /*1ca0*/  IMAD.MOV R10, RZ, RZ, -R10 ;  /* 0x000000ffff0a7224 */ /* 0x000fe400078e0a0a */
[----:B------:R-:W-:Y:S02]  /*1cb0*/  IMAD R67, R0, R14, R67 ;  /* 0x0000000e00437224 */ /* 0x000fe400078e0243 */
        /* <DEDUP_REMOVED lines=8> */
[----:B------:R-:W-:Y:S02]  /*1d40*/  IMAD R99, R0, R10, R99 ;  /* 0x0000000a00637224 */ /* 0x000fe400078e0263 */
[----:B------:R-:W-:-:S04]  /*1d50*/  IMAD.HI.U32 R10, R4, R105, RZ ;  /* 0x00000069040a7227 */ /* 0x000fc800078e00ff */
[----:B------:R-:W-:Y:S02]  /*1d60*/  IMAD R77, R0, R14, R77 ;  /* 0x0000000e004d7224 */ /* 0x000fe400078e024d */
        /* <DEDUP_REMOVED lines=30> */
[C---:B------:R-:W-:Y:S02]  /*1f50*/  IMAD R107, R0.reuse, R14, R107 ;  /* 0x0000000e006b7224 */ /* 0x040fe400078e026b */
[----:B------:R-:W-:Y:S02]  /*1f60*/  IMAD.MOV R14, RZ, RZ, -R8 ;  /* 0x000000ffff0e7224 */ /* 0x000fe400078e0a08 */
[----:B------:R-:W-:Y:S02]  /*1f70*/  IMAD R127, R0, R10, R127 ;  /* 0x0000000a007f7224 */ /* 0x000fe400078e027f */
[----:B------:R-:W-:-:S04]  /*1f80*/  IMAD.HI.U32 R10, R4, R125, RZ ;  /* 0x0000007d040a7227 */ /* 0x000fc800078e00ff */
[C---:B------:R-:W-:Y:S02]  /*1f90*/  IMAD R117, R0.reuse, R14, R117 ;  /* 0x0000000e00757224 */ /* 0x040fe400078e0275 */
[----:B------:R-:W-:Y:S02]  /*1fa0*/  IMAD.MOV R14, RZ, RZ, -R10 ;  /* 0x000000ffff0e7224 */ /* 0x000fe400078e0a0a */
[--C-:B------:R-:W-:Y:S01]  /*1fb0*/  @!P2 IMAD.IADD R5, R5, 0x1, -R0.reuse ;  /* 0x000000010505a824 */ /* 0x100fe200078e0a00 */
[C---:B------:R-:W-:Y:S01]  /*1fc0*/  ISETP.GT.U32.AND P2, PT, R0.reuse, R23, PT ;  /* 0x000000170000720c */ /* 0x040fe20003f44070 */
[C---:B------:R-:W-:Y:S02]  /*1fd0*/  IMAD R125, R0.reuse, R14, R125 ;  /* 0x0000000e007d7224 */ /* 0x040fe400078e027d */
[--C-:B------:R-:W-:Y:S01]  /*1fe0*/  @!P3 IMAD.IADD R7, R7, 0x1, -R0.reuse ;  /* 0x000000010707b824 */ /* 0x100fe200078e0a00 */
[C---:B------:R-:W-:Y:S01]  /*1ff0*/  ISETP.GT.U32.AND P3, PT, R0.reuse, R25, PT ;  /* 0x000000190000720c */ /* 0x040fe20003f64070 */
[----:B------:R-:W-:Y:S01]  /*2000*/  @!P0 IMAD.IADD R13, R13, 0x1, -R0 ;  /* 0x000000010d0d8824 */ /* 0x000fe200078e0a00 */
[----:B------:R-:W-:Y:S01]  /*2010*/  ISETP.GT.U32.AND P1, PT, R0, R125, PT ;  /* 0x0000007d0000720c */ /* 0x000fe20003f24070 */
[----:B------:R-:W-:Y:S01]  /*2020*/  IMAD.HI.U32 R12, R4, R31, RZ ;  /* 0x0000001f040c7227 */ /* 0x000fe200078e00ff */
[----:B------:R-:W-:-:S03]  /*2030*/  ISETP.GT.U32.AND P0, PT, R0, R33, PT ;  /* 0x000000210000720c */ /* 0x000fc60003f04070 */
[----:B------:R-:W-:Y:S02]  /*2040*/  IMAD.MOV R12, RZ, RZ, -R12 ;  /* 0x000000ffff0c7224 */ /* 0x000fe400078e0a0c */
[--C-:B------:R-:W-:Y:S01]  /*2050*/  @!P2 IMAD.IADD R23, R23, 0x1, -R0.reuse ;  /* 0x000000011717a824 */ /* 0x100fe200078e0a00 */
[C---:B------:R-:W-:Y:S01]  /*2060*/  ISETP.GT.U32.AND P2, PT, R0.reuse, R7, PT ;  /* 0x000000070000720c */ /* 0x040fe20003f44070 */
[--C-:B------:R-:W-:Y:S01]  /*2070*/  @!P5 IMAD.IADD R9, R9, 0x1, -R0.reuse ;  /* 0x000000010909d824 */ /* 0x100fe200078e0a00 */
[C---:B------:R-:W-:Y:S01]  /*2080*/  ISETP.GT.U32.AND P5, PT, R0.reuse, R27, PT ;  /* 0x0000001b0000720c */ /* 0x040fe20003fa4070 */
[C---:B------:R-:W-:Y:S02]  /*2090*/  IMAD R31, R0.reuse, R12, R31 ;  /* 0x0000000c001f7224 */ /* 0x040fe400078e021f */
[--C-:B------:R-:W-:Y:S01]  /*20a0*/  @!P1 IMAD.IADD R125, R125, 0x1, -R0.reuse ;  /* 0x000000017d7d9824 */ /* 0x100fe200078e0a00 */
[----:B------:R-:W-:Y:S01]  /*20b0*/  ISETP.GT.U32.AND P1, PT, R0, R17, PT ;  /* 0x000000110000720c */ /* 0x000fe20003f24070 */
[----:B------:R-:W-:-:S02]  /*20c0*/  @!P6 IMAD.IADD R15, R15, 0x1, -R0 ;  /* 0x000000010f0fe824 */ /* 0x000fc400078e0a00 */
[--C-:B------:R-:W-:Y:S01]  /*20d0*/  @!P3 IMAD.IADD R25, R25, 0x1, -R0.reuse ;  /* 0x000000011919b824 */ /* 0x100fe200078e0a00 */
[C---:B------:R-:W-:Y:S01]  /*20e0*/  ISETP.GT.U32.AND P3, PT, R0.reuse, R9, PT ;  /* 0x000000090000720c */ /* 0x040fe20003f64070 */
        /* <DEDUP_REMOVED lines=8> */
[----:B------:R-:W-:Y:S01]  /*2170*/  @!P1 IMAD.IADD R17, R17, 0x1, -R0 ;  /* 0x0000000111119824 */ /* 0x000fe200078e0a00 */
[----:B------:R-:W-:Y:S01]  /*2180*/  ISETP.GT.U32.AND P1, PT, R0, R5, PT ;  /* 0x000000050000720c */ /* 0x000fe20003f24070 */
[----:B------:R-:W-:Y:S01]  /*2190*/  IMAD.HI.U32 R12, R4, R41, RZ ;  /* 0x00000029040c7227 */ /* 0x000fe200078e00ff */
[----:B------:R-:W-:-:S03]  /*21a0*/  ISETP.GT.U32.AND P6, PT, R0, R125, PT ;  /* 0x0000007d0000720c */ /* 0x000fc60003fc4070 */
        /* <DEDUP_REMOVED lines=10> */
[----:B------:R-:W-:-:S02]  /*2250*/  IMAD.MOV R12, RZ, RZ, -R12 ;  /* 0x000000ffff0c7224 */ /* 0x000fc400078e0a0c */
[--C-:B------:R-:W-:Y:S01]  /*2260*/  @!P5 IMAD.IADD R11, R11, 0x1, -R0.reuse ;  /* 0x000000010b0bd824 */ /* 0x100fe200078e0a00 */
[C---:B------:R-:W-:Y:S01]  /*2270*/  ISETP.GT.U32.AND P5, PT, R0.reuse, R27, PT ;  /* 0x0000001b0000720c */ /* 0x040fe20003fa4070 */
[----:B------:R-:W-:Y:S02]  /*2280*/  IMAD R41, R0, R12, R41 ;  /* 0x0000000c00297224 */ /* 0x000fe400078e0229 */
[----:B------:R-:W-:Y:S02]  /*2290*/  @!P3 IMAD.IADD R25, R25, 0x1, -R0 ;  /* 0x000000011919b824 */ /* 0x000fe400078e0a00 */
        /* <DEDUP_REMOVED lines=8> */
[----:B------:R-:W-:Y:S01]  /*2320*/  @!P2 IMAD.IADD R39, R39, 0x1, -R0 ;  /* 0x000000012727a824 */ /* 0x000fe200078e0a00 */
[C---:B------:R-:W-:Y:S01]  /*2330*/  ISETP.GT.U32.AND P2, PT, R0.reuse, R53, PT ;  /* 0x000000350000720c */ /* 0x040fe20003f44070 */
[----:B------:R-:W-:Y:S02]  /*2340*/  IMAD.MOV R12, RZ, RZ, -R12 ;  /* 0x000000ffff0c7224 */ /* 0x000fe400078e0a0c */
[----:B------:R-:W-:Y:S01]  /*2350*/  @!P5 IMAD.IADD R27, R27, 0x1, -R0 ;  /* 0x000000011b1bd824 */ /* 0x000fe200078e0a00 */
[C---:B------:R-:W-:Y:S01]  /*2360*/  ISETP.GT.U32.AND P5, PT, R0.reuse, R43, PT ;  /* 0x0000002b0000720c */ /* 0x040fe20003fa4070 */
[----:B------:R-:W-:-:S02]  /*2370*/  IMAD R51, R0, R12, R51 ;  /* 0x0000000c00337224 */ /* 0x000fc400078e0233 */
        /* <DEDUP_REMOVED lines=20> */
[----:B------:R-:W-:-:S04]  /*24c0*/  IMAD.HI.U32 R12, R4, R61, RZ ;  /* 0x0000003d040c7227 */ /* 0x000fc800078e00ff */
        /* <DEDUP_REMOVED lines=18> */
[--C-:B------:R-:W-:Y:S01]  /*25f0*/  @!P4 IMAD.IADD R59, R59, 0x1, -R0.reuse ;  /* 0x000000013b3bc824 */ /* 0x100fe200078e0a00 */
[C---:B------:R-:W-:Y:S01]  /*2600*/  ISETP.GT.U32.AND P4, PT, R0.reuse, R47, PT ;  /* 0x0000002f0000720c */ /* 0x040fe20003f84070 */
[--C-:B------:R-:W-:Y:S01]  /*2610*/  @!P0 IMAD.IADD R49, R49, 0x1, -R0.reuse ;  /* 0x0000000131318824 */ /* 0x100fe200078e0a00 */
[C---:B------:R-:W-:Y:S01]  /*2620*/  ISETP.GT.U32.AND P0, PT, R0.reuse, R63, PT ;  /* 0x0000003f0000720c */ /* 0x040fe20003f04070 */
[----:B------:R-:W-:Y:S01]  /*2630*/  @!P2 IMAD.IADD R53, R53, 0x1, -R0 ;  /* 0x000000013535a824 */ /* 0x000fe200078e0a00 */
[C---:B------:R-:W-:Y:S01]  /*2640*/  ISETP.GT.U32.AND P2, PT, R0.reuse, R67, PT ;  /* 0x000000430000720c */ /* 0x040fe20003f44070 */
[----:B------:R-:W-:-:S02]  /*2650*/  IMAD R71, R0, R12, R71 ;  /* 0x0000000c00477224 */ /* 0x000fc400078e0247 */
[----:B------:R-:W-:-:S04]  /*2660*/  IMAD.HI.U32 R12, R4, R81, RZ ;  /* 0x00000051040c7227 */ /* 0x000fc800078e00ff */
[----:B------:R-:W-:Y:S02]  /*2670*/  IMAD.MOV R12, RZ, RZ, -R12 ;  /* 0x000000ffff0c7224 */ /* 0x000fe400078e0a0c */
[--C-:B------:R-:W-:Y:S01]  /*2680*/  @!P5 IMAD.IADD R45, R45, 0x1, -R0.reuse ;  /* 0x000000012d2dd824 */ /* 0x100fe200078e0a00 */
[C---:B------:R-:W-:Y:S01]  /*2690*/  ISETP.GT.U32.AND P5, PT, R0.reuse, R57, PT ;  /* 0x000000390000720c */ /* 0x040fe20003fa4070 */
[C---:B------:R-:W-:Y:S02]  /*26a0*/  IMAD R81, R0.reuse, R12, R81 ;  /* 0x0000000c00517224 */ /* 0x040fe400078e0251 */
        /* <DEDUP_REMOVED lines=106> */
[----:B------:R-:W-:-:S04]  /*2d50*/  IMAD.HI.U32 R12, R4, R121, RZ ;  /* 0x00000079040c7227 */ /* 0x000fc800078e00ff */
[----:B------:R-:W-:Y:S02]  /*2d60*/  IMAD.MOV R8, RZ, RZ, -R8 ;  /* 0x000000ffff087224 */ /* 0x000fe400078e0a08 */
[----:B------:R-:W-:Y:S02]  /*2d70*/  IMAD.MOV R12, RZ, RZ, -R12 ;  /* 0x000000ffff0c7224 */ /* 0x000fe400078e0a0c */
[C---:B------:R-:W-:Y:S02]  /*2d80*/  IMAD R123, R0.reuse, R8, R123 ;  /* 0x00000008007b7224 */ /* 0x040fe400078e027b */
[--C-:B------:R-:W-:Y:S01]  /*2d90*/  @!P5 IMAD.IADD R89, R89, 0x1, -R0.reuse ;  /* 0x000000015959d824 */ /* 0x100fe200078e0a00 */
[C---:B------:R-:W-:Y:S01]  /*2da0*/  ISETP.GT.U32.AND P5, PT, R0.reuse, R103, PT ;  /* 0x000000670000720c */ /* 0x040fe20003fa4070 */
[----:B------:R-:W-:Y:S01]  /*2db0*/  @!P6 IMAD.IADD R91, R91, 0x1, -R0 ;  /* 0x000000015b5be824 */ /* 0x000fe200078e0a00 */
[----:B------:R-:W-:Y:S01]  /*2dc0*/  ISETP.GT.U32.AND P6, PT, R0, R109, PT ;  /* 0x0000006d0000720c */ /* 0x000fe20003fc4070 */
[----:B------:R-:W-:-:S04]  /*2dd0*/  IMAD.HI.U32 R8, R4, R129, RZ ;  /* 0x0000008104087227 */ /* 0x000fc800078e00ff */
[--C-:B------:R-:W-:Y:S01]  /*2de0*/  @!P1 IMAD.IADD R95, R95, 0x1, -R0.reuse ;  /* 0x000000015f5f9824 */ /* 0x100fe200078e0a00 */
[C---:B------:R-:W-:Y:S01]  /*2df0*/  ISETP.GT.U32.AND P1, PT, R0.reuse, R107, PT ;  /* 0x0000006b0000720c */ /* 0x040fe20003f24070 */
[C---:B------:R-:W-:Y:S02]  /*2e00*/  IMAD R121, R0.reuse, R12, R121 ;  /* 0x0000000c00797224 */ /* 0x040fe400078e0279 */
[--C-:B------:R-:W-:Y:S01]  /*2e10*/  @!P4 IMAD.IADD R101, R101, 0x1, -R0.reuse ;  /* 0x000000016565c824 */ /* 0x100fe200078e0a00 */
[C---:B------:R-:W-:Y:S01]  /*2e20*/  ISETP.GT.U32.AND P4, PT, R0.reuse, R115, PT ;  /* 0x000000730000720c */ /* 0x040fe20003f84070 */
[--C-:B------:R-:W-:Y:S01]  /*2e30*/  @!P0 IMAD.IADD R105, R105, 0x1, -R0.reuse ;  /* 0x0000000169698824 */ /* 0x100fe200078e0a00 */
[C---:B------:R-:W-:Y:S01]  /*2e40*/  ISETP.GT.U32.AND P0, PT, R0.reuse, R119, PT ;  /* 0x000000770000720c */ /* 0x040fe20003f04070 */
[----:B------:R-:W-:Y:S01]  /*2e50*/  @!P2 IMAD.IADD R111, R111, 0x1, -R0 ;  /* 0x000000016f6fa824 */ /* 0x000fe200078e0a00 */
[----:B------:R-:W-:Y:S01]  /*2e60*/  ISETP.GT.U32.AND P2, PT, R0, R127, PT ;  /* 0x0000007f0000720c */ /* 0x000fe20003f44070 */
[----:B------:R-:W-:-:S02]  /*2e70*/  IMAD.MOV R12, RZ, RZ, -R8 ;  /* 0x000000ffff0c7224 */ /* 0x000fc400078e0a08 */
[----:B------:R-:W-:-:S04]  /*2e80*/  IMAD.HI.U32 R8, R4, R135, RZ ;  /* 0x0000008704087227 */ /* 0x000fc800078e00ff */
[----:B------:R-:W-:-:S04]  /*2e90*/  IMAD.HI.U32 R6, R6, R29, RZ ;  /* 0x0000001d06067227 */ /* 0x000fc800078e00ff */
[----:B------:R-:W-:Y:S02]  /*2ea0*/  IMAD.MOV R8, RZ, RZ, -R8 ;  /* 0x000000ffff087224 */ /* 0x000fe400078e0a08 */
[----:B------:R-:W-:Y:S02]  /*2eb0*/  IMAD.MOV R6, RZ, RZ, -R6 ;  /* 0x000000ffff067224 */ /* 0x000fe400078e0a06 */
[----:B------:R-:W-:-:S04]  /*2ec0*/  IMAD.HI.U32 R10, R4, R131, RZ ;  /* 0x00000083040a7227 */ /* 0x000fc800078e00ff */
[C---:B------:R-:W-:Y:S02]  /*2ed0*/  IMAD R129, R0.reuse, R12, R129 ;  /* 0x0000000c00817224 */ /* 0x040fe400078e0281 */
[----:B------:R-:W-:Y:S02]  /*2ee0*/  IMAD R135, R0, R8, R135 ;  /* 0x0000000800877224 */ /* 0x000fe400078e0287 */
[----:B------:R-:W-:Y:S01]  /*2ef0*/  IMAD R29, R2, R6, R29 ;  /* 0x00000006021d7224 */ /* 0x000fe200078e021d */
[----:B------:R-:W-:Y:S01]  /*2f00*/  LOP3.LUT R6, R3, 0xc00, R250, 0xf8, !PT ;  /* 0x00000c0003067812 */ /* 0x000fe200078ef8fa */
        /* <DEDUP_REMOVED lines=8> */
[----:B------:R-:W-:Y:S01]  /*2f90*/  IMAD.MOV R14, RZ, RZ, -R10 ;  /* 0x000000ffff0e7224 */ /* 0x000fe200078e0a0a */
[----:B------:R-:W-:Y:S01]  /*2fa0*/  LOP3.LUT R21, R6, R21, RZ, 0xfc, !PT ;  /* 0x0000001506157212 */ /* 0x000fe200078efcff */
[----:B------:R-:W-:-:S04]  /*2fb0*/  IMAD.HI.U32 R10, R4, R137, RZ ;  /* 0x00000089040a7227 */ /* 0x000fc800078e00ff */
[--C-:B------:R-:W-:Y:S01]  /*2fc0*/  @!P4 IMAD.IADD R115, R115, 0x1, -R0.reuse ;  /* 0x000000017373c824 */ /* 0x100fe200078e0a00 */
[C---:B------:R-:W-:Y:S01]  /*2fd0*/  ISETP.GT.U32.AND P4, PT, R0.reuse, R129, PT ;  /* 0x000000810000720c */ /* 0x040fe20003f84070 */
[--C-:B------:R-:W-:Y:S01]  /*2fe0*/  @!P0 IMAD.IADD R119, R119, 0x1, -R0.reuse ;  /* 0x0000000177778824 */ /* 0x100fe200078e0a00 */
[----:B------:R-:W-:Y:S01]  /*2ff0*/  ISETP.GT.U32.AND P0, PT, R0, R135, PT ;  /* 0x000000870000720c */ /* 0x000fe20003f04070 */
[----:B------:R-:W-:Y:S01]  /*3000*/  @!P2 IMAD.IADD R127, R127, 0x1, -R0 ;  /* 0x000000017f7fa824 */ /* 0x000fe200078e0a00 */
[----:B------:R-:W-:Y:S01]  /*3010*/  ISETP.GT.U32.AND P2, PT, R2, R29, PT ;  /* 0x0000001d0200720c */ /* 0x000fe20003f44070 */
[----:B------:R-:W-:Y:S02]  /*3020*/  IMAD.MOV R10, RZ, RZ, -R10 ;  /* 0x000000ffff0a7224 */ /* 0x000fe400078e0a0a */
[C---:B------:R-:W-:Y:S02]  /*3030*/  IMAD R131, R0.reuse, R14, R131 ;  /* 0x0000000e00837224 */ /* 0x040fe400078e0283 */
[----:B------:R-:W-:-:S02]  /*3040*/  IMAD R137, R0, R10, R137 ;  /* 0x0000000a00897224 */ /* 0x000fc400078e0289 */
[--C-:B------:R-:W-:Y:S01]  /*3050*/  @!P3 IMAD.IADD R113, R113, 0x1, -R0.reuse ;  /* 0x000000017171b824 */ /* 0x100fe200078e0a00 */
[----:B------:R-:W-:Y:S01]  /*3060*/  LOP3.LUT P3, RZ, R184, 0x40, RZ, 0xc0, !PT ;  /* 0x00000040b8ff7812 */ /* 0x000fe2000786c0ff */
[--C-:B------:R-:W-:Y:S01]  /*3070*/  @!P5 IMAD.IADD R117, R117, 0x1, -R0.reuse ;  /* 0x000000017575d824 */ /* 0x100fe200078e0a00 */
[C---:B------:R-:W-:Y:S01]  /*3080*/  ISETP.GT.U32.AND P5, PT, R0.reuse, R131, PT ;  /* 0x000000830000720c */ /* 0x040fe20003fa4070 */
[--C-:B------:R-:W-:Y:S02]  /*3090*/  @!P6 IMAD.IADD R123, R123, 0x1, -R0.reuse ;  /* 0x000000017b7be824 */ /* 0x100fe400078e0a00 */
[--C-:B------:R-:W-:Y:S01]  /*30a0*/  @!P1 IMAD.IADD R121, R121, 0x1, -R0.reuse ;  /* 0x0000000179799824 */ /* 0x100fe200078e0a00 */
[C---:B------:R-:W-:Y:S01]  /*30b0*/  ISETP.GT.U32.AND P1, PT, R0.reuse, R137, PT ;  /* 0x000000890000720c */ /* 0x040fe20003f24070 */
[--C-:B------:R-:W-:Y:S01]  /*30c0*/  @!P4 IMAD.IADD R129, R129, 0x1, -R0.reuse ;  /* 0x000000018181c824 */ /* 0x100fe200078e0a00 */
[C---:B------:R-:W-:Y:S01]  /*30d0*/  ISETP.GT.U32.AND P4, PT, R0.reuse, R113, PT ;  /* 0x000000710000720c */ /* 0x040fe20003f84070 */
[----:B------:R-:W-:Y:S01]  /*30e0*/  @!P0 IMAD.IADD R135, R135, 0x1, -R0 ;  /* 0x0000000187878824 */ /* 0x000fe200078e0a00 */
        /* <DEDUP_REMOVED lines=9> */
[C---:B------:R-:W-:Y:S01]  /*3180*/  IMAD R139, R0.reuse, R4, R139 ;  /* 0x00000004008b7224 */ /* 0x040fe200078e028b */
[----:B------:R-:W-:Y:S01]  /*3190*/  SEL R4, RZ, 0x90, !P3 ;  /* 0x00000090ff047807 */ /* 0x000fe20005800000 */
[--C-:B------:R-:W-:Y:S01]  /*31a0*/  @!P4 IMAD.IADD R113, R113, 0x1, -R0.reuse ;  /* 0x000000017171c824 */ /* 0x100fe200078e0a00 */
[C---:B------:R-:W-:Y:S01]  /*31b0*/  ISETP.GT.U32.AND P3, PT, R0.reuse, R127, PT ;  /* 0x0000007f0000720c */ /* 0x040fe20003f64070 */
[--C-:B------:R-:W-:Y:S01]  /*31c0*/  @!P0 IMAD.IADD R117, R117, 0x1, -R0.reuse ;  /* 0x0000000175758824 */ /* 0x100fe200078e0a00 */
[C---:B------:R-:W-:Y:S01]  /*31d0*/  ISETP.GT.U32.AND P4, PT, R0.reuse, R129, PT ;  /* 0x000000810000720c */ /* 0x040fe20003f84070 */
[--C-:B------:R-:W-:Y:S01]  /*31e0*/  @!P2 IMAD.IADD R123, R123, 0x1, -R0.reuse ;  /* 0x000000017b7ba824 */ /* 0x100fe200078e0a00 */
[----:B------:R-:W-:Y:S01]  /*31f0*/  ISETP.GT.U32.AND P0, PT, R0, R131, PT ;  /* 0x000000830000720c */ /* 0x000fe20003f04070 */
[----:B------:R-:W-:Y:S01]  /*3200*/  IMAD.MOV.U32 R3, RZ, RZ, R13 ;  /* 0x000000ffff037224 */ /* 0x000fe200078e000d */
[----:B------:R-:W-:Y:S01]  /*3210*/  ISETP.GT.U32.AND P2, PT, R2, R29, PT ;  /* 0x0000001d0200720c */ /* 0x000fe20003f44070 */
[--C-:B------:R-:W-:Y:S01]  /*3220*/  @!P5 IMAD.IADD R115, R115, 0x1, -R0.reuse ;  /* 0x000000017373d824 */ /* 0x100fe200078e0a00 */
[C---:B------:R-:W-:Y:S01]  /*3230*/  ISETP.GT.U32.AND P5, PT, R0.reuse, R137, PT ;  /* 0x000000890000720c */ /* 0x040fe20003fa4070 */
[--C-:B------:R-:W-:Y:S01]  /*3240*/  @!P1 IMAD.IADD R119, R119, 0x1, -R0.reuse ;  /* 0x0000000177779824 */ /* 0x100fe200078e0a00 */
[----:B------:R-:W-:Y:S01]  /*3250*/  ISETP.GT.U32.AND P1, PT, R0, R135, PT ;  /* 0x000000870000720c */ /* 0x000fe20003f24070 */
[----:B------:R-:W-:Y:S01]  /*3260*/  IMAD.SHL.U32 R19, R24, 0x2, RZ ;  /* 0x0000000218137824 */ /* 0x000fe200078e00ff */
[----:B------:R-:W-:Y:S01]  /*3270*/  ISETP.GT.U32.AND P6, PT, R0, R139, PT ;  /* 0x0000008b0000720c */ /* 0x000fe20003fc4070 */
[--C-:B------:R-:W-:Y:S01]  /*3280*/  @!P3 IMAD.IADD R127, R127, 0x1, -R0.reuse ;  /* 0x000000017f7fb824 */ /* 0x100fe200078e0a00 */
[----:B------:R-:W-:Y:S01]  /*3290*/  ISETP.GE.AND P3, PT, R183, RZ, PT ;  /* 0x000000ffb700720c */ /* 0x000fe20003f66270 */
[--C-:B------:R-:W-:Y:S01]  /*32a0*/  @!P4 IMAD.IADD R129, R129, 0x1, -R0.reuse ;  /* 0x000000018181c824 */ /* 0x100fe200078e0a00 */
[----:B------:R-:W-:Y:S01]  /*32b0*/  ISETP.GE.AND P4, PT, R182, RZ, PT ;  /* 0x000000ffb600720c */ /* 0x000fe20003f86270 */
[----:B------:R-:W-:Y:S01]  /*32c0*/  @!P0 IMAD.IADD R131, R131, 0x1, -R0 ;  /* 0x0000000183838824 */ /* 0x000fe200078e0a00 */
[----:B------:R-:W-:Y:S01]  /*32d0*/  ISETP.GE.AND P0, PT, R181, RZ, PT ;  /* 0x000000ffb500720c */ /* 0x000fe20003f06270 */
[----:B------:R-:W-:Y:S01]  /*32e0*/  @!P2 IMAD.IADD R29, R29, 0x1, -R2 ;  /* 0x000000011d1da824 */ /* 0x000fe200078e0a02 */
[----:B------:R-:W-:Y:S01]  /*32f0*/  ISETP.GE.AND P2, PT, R180, RZ, PT ;  /* 0x000000ffb400720c */ /* 0x000fe20003f46270 */
[--C-:B------:R-:W-:Y:S01]  /*3300*/  @!P5 IMAD.IADD R137, R137, 0x1, -R0.reuse ;  /* 0x000000018989d824 */ /* 0x100fe200078e0a00 */
[----:B------:R-:W-:Y:S01]  /*3310*/  ISETP.GE.AND P5, PT, R178, RZ, PT ;  /* 0x000000ffb200720c */ /* 0x000fe20003fa6270 */
[--C-:B------:R-:W-:Y:S01]  /*3320*/  @!P1 IMAD.IADD R135, R135, 0x1, -R0.reuse ;  /* 0x0000000187879824 */ /* 0x100fe200078e0a00 */
[----:B------:R-:W-:Y:S01]  /*3330*/  ISETP.GE.AND P1, PT, R179, RZ, PT ;  /* 0x000000ffb300720c */ /* 0x000fe20003f26270 */
[--C-:B------:R-:W-:Y:S01]  /*3340*/  @!P6 IMAD.IADD R139, R139, 0x1, -R0.reuse ;  /* 0x000000018b8be824 */ /* 0x100fe200078e0a00 */
[----:B------:R-:W-:Y:S01]  /*3350*/  ISETP.GT.U32.AND P6, PT, R0, R121, PT ;  /* 0x000000790000720c */ /* 0x000fe20003fc4070 */
[----:B------:R-:W-:Y:S01]  /*3360*/  @!P3 IMAD.MOV R5, RZ, RZ, -R5 ;  /* 0x000000ffff05b224 */ /* 0x000fe200078e0a05 */
[----:B------:R-:W-:Y:S01]  /*3370*/  ISETP.GE.AND P3, PT, R177, RZ, PT ;  /* 0x000000ffb100720c */ /* 0x000fe20003f66270 */
        /* <DEDUP_REMOVED lines=24> */
[----:B------:R-:W-:Y:S01]  /*3500*/  IMAD.MOV.U32 R133, RZ, RZ, R129 ;  /* 0x000000ffff857224 */ /* 0x000fe200078e0081 */
[----:B------:R-:W-:Y:S01]  /*3510*/  LOP3.LUT R2, RZ, c[0x0][0x17c], RZ, 0x33, !PT ;  /* 0x00005f00ff027a12 */ /* 0x000fe200078e33ff */
        /* <DEDUP_REMOVED lines=12> */
[----:B------:R-:W-:Y:S01]  /*35e0*/  @!P6 IMAD.IADD R139, R139, 0x1, -R0 ;  /* 0x000000018b8be824 */ /* 0x000fe200078e0a00 */
[----:B------:R-:W-:Y:S01]  /*35f0*/  LOP3.LUT R19, R4, R19, RZ, 0x3c, !PT ;  /* 0x0000001304137212 */ /* 0x000fe200078e3cff */
        /* <DEDUP_REMOVED lines=13> */
[----:B------:R-:W-:Y:S01]  /*36d0*/  LOP3.LUT R249, R19, 0x20, RZ, 0x3c, !PT ;  /* 0x0000002013f97812 */ /* 0x000fe200078e3cff */
        /* <DEDUP_REMOVED lines=25> */
[----:B------:R-:W-:-:S02]  /*3870*/  ISETP.GE.AND P1, PT, R145, RZ, PT ;  /* 0x000000ff9100720c */ /* 0x000fc40003f26270 */
        /* <DEDUP_REMOVED lines=12> */
[----:B------:R-:W-:-:S03]  /*3940*/  ISETP.GE.AND P1, PT, R138, RZ, PT ;  /* 0x000000ff8a00720c */ /* 0x000fc60003f26270 */
        /* <DEDUP_REMOVED lines=32> */
[----:B------:R-:W-:Y:S02]  /*3b50*/  @!P5 IMAD.MOV R193, RZ, RZ, -R193 ;  /* 0x000000ffffc1d224 */ /* 0x000fe400078e0ac1 */
[----:B------:R-:W-:Y:S01]  /*3b60*/  @!P1 IMAD.MOV R133, RZ, RZ, -R133 ;  /* 0x000000ffff859224 */ /* 0x000fe200078e0a85 */
[----:B------:R-:W-:-:S03]  /*3b70*/  ISETP.NE.AND P1, PT, RZ, c[0x0][0x17c], PT ;  /* 0x00005f00ff007a0c */ /* 0x000fc60003f25270 */
[----:B------:R-:W-:Y:S01]  /*3b80*/  @!P3 IMAD.MOV R135, RZ, RZ, -R135 ;  /* 0x000000ffff87b224 */ /* 0x000fe200078e0a87 */
[C---:B------:R-:W-:Y:S01]  /*3b90*/  SEL R13, R2.reuse, R9, !P1 ;  /* 0x00000009020d7207 */ /* 0x040fe20004800000 */
[----:B------:R-:W-:Y:S01]  /*3ba0*/  @!P4 IMAD.MOV R195, RZ, RZ, -R195 ;  /* 0x000000ffffc3c224 */ /* 0x000fe200078e0ac3 */
[C---:B------:R-:W-:Y:S01]  /*3bb0*/  SEL R0, R2.reuse, R27, !P1 ;  /* 0x0000001b02007207 */ /* 0x040fe20004800000 */
[----:B------:R-:W-:Y:S01]  /*3bc0*/  @!P0 IMAD.MOV R139, RZ, RZ, -R139 ;  /* 0x000000ffff8b8224 */ /* 0x000fe200078e0a8b */
[C---:B------:R-:W-:Y:S01]  /*3bd0*/  SEL R9, R2.reuse, R3, !P1 ;  /* 0x0000000302097207 */ /* 0x040fe20004800000 */
[----:B------:R-:W-:Y:S01]  /*3be0*/  @!P2 IMAD.MOV R125, RZ, RZ, -R125 ;  /* 0x000000ffff7da224 */ /* 0x000fe200078e0a7d */
[C---:B------:R-:W-:Y:S01]  /*3bf0*/  SEL R27, R2.reuse, R31, !P1 ;  /* 0x0000001f021b7207 */ /* 0x040fe20004800000 */
[----:B------:R-:W-:Y:S01]  /*3c00*/  IMAD R13, R13, c[0x0][0x190], RZ ;  /* 0x000064000d0d7a24 */ /* 0x000fe200078e02ff */
[----:B------:R-:W-:Y:S01]  /*3c10*/  SEL R16, R2, R5, !P1 ;  /* 0x0000000502107207 */ /* 0x000fe20004800000 */
        /* <DEDUP_REMOVED lines=15> */
[----:B0-----:R-:W-:Y:S01]  /*3d10*/  SEL R120, R2, R35, !P1 ;  /* 0x0000002302787207 */ /* 0x001fe20004800000 */
        /* <DEDUP_REMOVED lines=21> */
[C---:B------:R-:W-:Y:S01]  /*3e70*/  SEL R146, R2.reuse, R57, !P1 ;  /* 0x0000003902927207 */ /* 0x040fe20004800000 */
[----:B------:R-:W-:Y:S01]  /*3e80*/  IMAD R11, R11, c[0x0][0x190], RZ ;  /* 0x000064000b0b7a24 */ /* 0x000fe200078e02ff */
        /* <DEDUP_REMOVED lines=80> */
[----:B------:R-:W-:Y:S01]  /*4390*/  ISETP.GE.AND P1, PT, R104, RZ, PT ;  /* 0x000000ff6800720c */ /* 0x000fe20003f26270 */
[----:B------:R-:W-:Y:S01]  /*43a0*/  IMAD R2, R92, c[0x0][0x188], RZ ;  /* 0x000062005c027a24 */ /* 0x000fe200078e02ff */
[----:B------:R-:W-:Y:S01]  /*43b0*/  ISETP.NE.AND P0, PT, RZ, c[0x0][0x178], PT ;  /* 0x00005e00ff007a0c */ /* 0x000fe20003f05270 */
[----:B------:R-:W-:Y:S01]  /*43c0*/  IMAD R2, R86, c[0x0][0x188], RZ ;  /* 0x0000620056027a24 */ /* 0x000fe200078e02ff */
[----:B------:R-:W-:Y:S01]  /*43d0*/  LEA R227, P2, R13, c[0x0][0x168], 0x1 ;  /* 0x00005a000de37a11 */ /* 0x000fe200078408ff */
[----:B------:R-:W-:Y:S01]  /*43e0*/  IMAD R2, R76, c[0x0][0x188], RZ ;  /* 0x000062004c027a24 */ /* 0x000fe200078e02ff */
[----:B------:R-:W-:Y:S01]  /*43f0*/  LEA R12, P3, R11, c[0x0][0x168], 0x1 ;  /* 0x00005a000b0c7a11 */ /* 0x000fe200078608ff */
[----:B------:R-:W-:Y:S01]  /*4400*/  IMAD R2, R70, c[0x0][0x188], RZ ;  /* 0x0000620046027a24 */ /* 0x000fe200078e02ff */
[----:B------:R-:W-:Y:S01]  /*4410*/  LEA R10, P4, R9, c[0x0][0x168], 0x1 ;  /* 0x00005a00090a7a11 */ /* 0x000fe200078808ff */
[----:B------:R-:W-:Y:S01]  /*4420*/  IMAD R2, R64, c[0x0][0x188], RZ ;  /* 0x0000620040027a24 */ /* 0x000fe200078e02ff */
[----:B------:R-:W-:Y:S01]  /*4430*/  LEA R228, P5, R8, c[0x0][0x168], 0x1 ;  /* 0x00005a0008e47a11 */ /* 0x000fe200078a08ff */
[----:B------:R-:W-:Y:S01]  /*4440*/  IMAD R2, R50, c[0x0][0x188], RZ ;  /* 0x0000620032027a24 */ /* 0x000fe200078e02ff */
[----:B------:R-:W-:Y:S01]  /*4450*/  LEA.HI.X.SX32 R13, R13, c[0x0][0x16c], 0x1, P2 ;  /* 0x00005b000d0d7a11 */ /* 0x000fe200010f0eff */
[----:B------:R-:W-:Y:S01]  /*4460*/  @!P1 IMAD.MOV R29, RZ, RZ, -R29 ;  /* 0x000000ffff1d9224 */ /* 0x000fe200078e0a1d */
[----:B------:R-:W-:Y:S01]  /*4470*/  LEA R15, P1, R14, c[0x0][0x168], 0x1 ;  /* 0x00005a000e0f7a11 */ /* 0x000fe200078208ff */
[----:B------:R-:W-:Y:S01]  /*4480*/  IMAD R2, R44, c[0x0][0x188], RZ ;  /* 0x000062002c027a24 */ /* 0x000fe200078e02ff */
[----:B------:R-:W-:Y:S01]  /*4490*/  @!P0 LOP3.LUT R29, RZ, c[0x0][0x178], RZ, 0x33, !PT ;  /* 0x00005e00ff1d8a12 */ /* 0x000fe200078e33ff */
[----:B------:R-:W-:Y:S01]  /*44a0*/  IMAD R2, R38, c[0x0][0x188], RZ ;  /* 0x0000620026027a24 */ /* 0x000fe200078e02ff */
[----:B------:R-:W-:Y:S01]  /*44b0*/  LEA R17, P0, R16, c[0x0][0x168], 0x1 ;  /* 0x00005a0010117a11 */ /* 0x000fe200078008ff */
[----:B------:R-:W-:Y:S01]  /*44c0*/  IMAD R2, R32, c[0x0][0x188], RZ ;  /* 0x0000620020027a24 */ /* 0x000fe200078e02ff */
[----:B------:R-:W-:Y:S01]  /*44d0*/  LEA.HI.X.SX32 R14, R14, c[0x0][0x16c], 0x1, P1 ;  /* 0x00005b000e0e7a11 */ /* 0x000fe200008f0eff */
[----:B------:R-:W-:Y:S01]  /*44e0*/  IMAD R29, R29, c[0x0][0x184], RZ ;  /* 0x000061001d1d7a24 */ /* 0x000fe200078e02ff */
[----:B------:R-:W-:Y:S01]  /*44f0*/  LEA.HI.X.SX32 R16, R16, c[0x0][0x16c], 0x1, P0 ;  /* 0x00005b0010107a11 */ /* 0x000fe200000f0eff */
[----:B------:R-:W-:Y:S01]  /*4500*/  IMAD R2, R22, c[0x0][0x188], RZ ;  /* 0x0000620016027a24 */ /* 0x000fe200078e02ff */
[----:B------:R-:W-:Y:S01]  /*4510*/  LEA R5, P0, R4, c[0x0][0x168], 0x1 ;  /* 0x00005a0004057a11 */ /* 0x000fe200078008ff */
        /* <DEDUP_REMOVED lines=9> */
[----:B------:R-:W-:Y:S01]  /*45b0*/  LEA.HI.X.SX32 R9, R9, c[0x0][0x16c], 0x1, P4 ;  /* 0x00005b0009097a11 */ /* 0x000fe200020f0eff */
[----:B------:R-:W-:Y:S01]  /*45c0*/  IMAD R213, R213, c[0x0][0x190], RZ ;  /* 0x00006400d5d57a24 */ /* 0x000fe200078e02ff */
[----:B------:R-:W-:Y:S01]  /*45d0*/  LEA.HI.X.SX32 R8, R8, c[0x0][0x16c], 0x1, P5 ;  /* 0x00005b0008087a11 */ /* 0x000fe200028f0eff */
        /* <DEDUP_REMOVED lines=40> */
[----:B------:R-:W-:Y:S01]  /*4860*/  IMAD.MOV.U32 R24, RZ, RZ, c[0x0][0x18c] ;  /* 0x00006300ff187624 */ /* 0x000fe200078e00ff */
[----:B------:R-:W-:Y:S01]  /*4870*/  LEA R141, P5, R140, c[0x0][0x168], 0x1 ;  /* 0x00005a008c8d7a11 */ /* 0x000fe200078a08ff */
[----:B------:R-:W-:Y:S01]  /*4880*/  CS2R R96, SRZ ;  /* 0x0000000000607805 */ /* 0x000fe2000001ff00 */
[----:B------:R-:W-:Y:S01]  /*4890*/  LEA R233, P6, R142, c[0x0][0x168], 0x1 ;  /* 0x00005a008ee97a11 */ /* 0x000fe200078c08ff */
[----:B------:R-:W-:Y:S01]  /*48a0*/  CS2R R98, SRZ ;  /* 0x0000000000627805 */ /* 0x000fe2000001ff00 */
[----:B------:R-:W-:Y:S01]  /*48b0*/  LEA R144, P0, R143, c[0x0][0x168], 0x1 ;  /* 0x00005a008f907a11 */ /* 0x000fe200078008ff */
[----:B------:R-:W-:Y:S01]  /*48c0*/  CS2R R100, SRZ ;  /* 0x0000000000647805 */ /* 0x000fe2000001ff00 */
[----:B------:R-:W-:Y:S01]  /*48d0*/  LEA.HI.X.SX32 R129, R129, c[0x0][0x16c], 0x1, P1 ;  /* 0x00005b0081817a11 */ /* 0x000fe200008f0eff */
        /* <DEDUP_REMOVED lines=13> */
[----:B------:R-:W-:Y:S01]  /*49b0*/  LEA R234, P1, R145, c[0x0][0x168], 0x1 ;  /* 0x00005a0091ea7a11 */ /* 0x000fe200078208ff */
        /* <DEDUP_REMOVED lines=28> */
[----:B------:R-:W-:Y:S01]  /*4b80*/  IMAD.SHL.U32 R24, R24, 0x40, RZ ;  /* 0x0000004018187824 */ /* 0x000fe200078e00ff */
        /* <DEDUP_REMOVED lines=16> */
[----:B------:R-:W-:-:S02]  /*4c90*/  LEA.HI.X.SX32 R155, R155, c[0x0][0x16c], 0x1, P3 ;  /* 0x00005b009b9b7a11 */ /* 0x000fc400018f0eff */
[----:B------:R-:W-:Y:S02]  /*4ca0*/  LEA.HI.X.SX32 R205, R205, c[0x0][0x16c], 0x1, P4 ;  /* 0x00005b00cdcd7a11 */ /* 0x000fe400020f0eff */
[----:B------:R-:W-:Y:S02]  /*4cb0*/  LEA.HI.X.SX32 R156, R156, c[0x0][0x16c], 0x1, P5 ;  /* 0x00005b009c9c7a11 */ /* 0x000fe400028f0eff */
[----:B------:R-:W-:Y:S02]  /*4cc0*/  LEA.HI.X.SX32 R207, R207, c[0x0][0x16c], 0x1, P6 ;  /* 0x00005b00cfcf7a11 */ /* 0x000fe400030f0eff */
[----:B------:R-:W-:Y:S02]  /*4cd0*/  LEA.HI.X.SX32 R157, R157, c[0x0][0x16c], 0x1, P0 ;  /* 0x00005b009d9d7a11 */ /* 0x000fe400000f0eff */
[----:B------:R-:W-:Y:S02]  /*4ce0*/  LEA R160, P1, R159, c[0x0][0x168], 0x1 ;  /* 0x00005a009fa07a11 */ /* 0x000fe400078208ff */
[----:B------:R-:W-:-:S02]  /*4cf0*/  LEA R208, P2, R161, c[0x0][0x168], 0x1 ;  /* 0x00005a00a1d07a11 */ /* 0x000fc400078408ff */
[----:B------:R-:W-:Y:S02]  /*4d00*/  LEA R163, P3, R162, c[0x0][0x168], 0x1 ;  /* 0x00005a00a2a37a11 */ /* 0x000fe400078608ff */
[----:B------:R-:W-:Y:S02]  /*4d10*/  LEA R165, P4, R164, c[0x0][0x168], 0x1 ;  /* 0x00005a00a4a57a11 */ /* 0x000fe400078808ff */
[----:B------:R-:W-:Y:S02]  /*4d20*/  LEA R209, P5, R166, c[0x0][0x168], 0x1 ;  /* 0x00005a00a6d17a11 */ /* 0x000fe400078a08ff */
[----:B------:R-:W-:Y:S02]  /*4d30*/  LEA R210, P6, R167, c[0x0][0x168], 0x1 ;  /* 0x00005a00a7d27a11 */ /* 0x000fe400078c08ff */
[----:B------:R-:W-:Y:S02]  /*4d40*/  LEA R240, P0, R211, c[0x0][0x168], 0x1 ;  /* 0x00005a00d3f07a11 */ /* 0x000fe400078008ff */
[----:B------:R-:W-:-:S02]  /*4d50*/  LEA.HI.X.SX32 R159, R159, c[0x0][0x16c], 0x1, P1 ;  /* 0x00005b009f9f7a11 */ /* 0x000fc400008f0eff */
[----:B------:R-:W-:Y:S02]  /*4d60*/  LEA.HI.X.SX32 R161, R161, c[0x0][0x16c], 0x1, P2 ;  /* 0x00005b00a1a17a11 */ /* 0x000fe400010f0eff */
[----:B------:R-:W-:Y:S02]  /*4d70*/  LEA.HI.X.SX32 R162, R162, c[0x0][0x16c], 0x1, P3 ;  /* 0x00005b00a2a27a11 */ /* 0x000fe400018f0eff */
[----:B------:R-:W-:Y:S02]  /*4d80*/  LEA.HI.X.SX32 R164, R164, c[0x0][0x16c], 0x1, P4 ;  /* 0x00005b00a4a47a11 */ /* 0x000fe400020f0eff */
[----:B------:R-:W-:Y:S02]  /*4d90*/  LEA.HI.X.SX32 R166, R166, c[0x0][0x16c], 0x1, P5 ;  /* 0x00005b00a6a67a11 */ /* 0x000fe400028f0eff */
[----:B------:R-:W-:Y:S02]  /*4da0*/  LEA.HI.X.SX32 R167, R167, c[0x0][0x16c], 0x1, P6 ;  /* 0x00005b00a7a77a11 */ /* 0x000fe400030f0eff */
[----:B------:R-:W-:-:S02]  /*4db0*/  LEA.HI.X.SX32 R211, R211, c[0x0][0x16c], 0x1, P0 ;  /* 0x00005b00d3d37a11 */ /* 0x000fc400000f0eff */
[----:B------:R-:W-:Y:S02]  /*4dc0*/  LEA R212, P1, R168, c[0x0][0x168], 0x1 ;  /* 0x00005a00a8d47a11 */ /* 0x000fe400078208ff */
[----:B------:R-:W-:Y:S02]  /*4dd0*/  LEA R241, P2, R213, c[0x0][0x168], 0x1 ;  /* 0x00005a00d5f17a11 */ /* 0x000fe400078408ff */
[----:B------:R-:W-:Y:S02]  /*4de0*/  LEA R214, P3, R169, c[0x0][0x168], 0x1 ;  /* 0x00005a00a9d67a11 */ /* 0x000fe400078608ff */
[----:B------:R-:W-:Y:S02]  /*4df0*/  LEA R242, P4, R215, c[0x0][0x168], 0x1 ;  /* 0x00005a00d7f27a11 */ /* 0x000fe400078808ff */
[----:B------:R-:W-:Y:S02]  /*4e00*/  LEA R171, P5, R170, c[0x0][0x168], 0x1 ;  /* 0x00005a00aaab7a11 */ /* 0x000fe400078a08ff */
[----:B------:R-:W-:-:S02]  /*4e10*/  LEA R173, P6, R172, c[0x0][0x168], 0x1 ;  /* 0x00005a00acad7a11 */ /* 0x000fc400078c08ff */
[----:B------:R-:W-:Y:S02]  /*4e20*/  LEA R216, P0, R174, c[0x0][0x168], 0x1 ;  /* 0x00005a00aed87a11 */ /* 0x000fe400078008ff */
[----:B------:R-:W-:Y:S02]  /*4e30*/  LEA.HI.X.SX32 R168, R168, c[0x0][0x16c], 0x1, P1 ;  /* 0x00005b00a8a87a11 */ /* 0x000fe400008f0eff */
[----:B------:R-:W-:Y:S02]  /*4e40*/  LEA.HI.X.SX32 R213, R213, c[0x0][0x16c], 0x1, P2 ;  /* 0x00005b00d5d57a11 */ /* 0x000fe400010f0eff */
[----:B------:R-:W-:Y:S02]  /*4e50*/  LEA.HI.X.SX32 R169, R169, c[0x0][0x16c], 0x1, P3 ;  /* 0x00005b00a9a97a11 */ /* 0x000fe400018f0eff */
[----:B------:R-:W-:Y:S02]  /*4e60*/  LEA.HI.X.SX32 R215, R215, c[0x0][0x16c], 0x1, P4 ;  /* 0x00005b00d7d77a11 */ /* 0x000fe400020f0eff */
[----:B------:R-:W-:-:S02]  /*4e70*/  LEA.HI.X.SX32 R170, R170, c[0x0][0x16c], 0x1, P5 ;  /* 0x00005b00aaaa7a11 */ /* 0x000fc400028f0eff */
[----:B------:R-:W-:Y:S02]  /*4e80*/  LEA.HI.X.SX32 R172, R172, c[0x0][0x16c], 0x1, P6 ;  /* 0x00005b00acac7a11 */ /* 0x000fe400030f0eff */
[----:B------:R-:W-:Y:S02]  /*4e90*/  LEA.HI.X.SX32 R174, R174, c[0x0][0x16c], 0x1, P0 ;  /* 0x00005b00aeae7a11 */ /* 0x000fe400000f0eff */
[----:B------:R-:W-:Y:S02]  /*4ea0*/  LEA R176, P1, R175, c[0x0][0x168], 0x1 ;  /* 0x00005a00afb07a11 */ /* 0x000fe400078208ff */
[----:B------:R-:W-:Y:S02]  /*4eb0*/  LEA R217, P2, R177, c[0x0][0x168], 0x1 ;  /* 0x00005a00b1d97a11 */ /* 0x000fe400078408ff */
[----:B------:R-:W-:Y:S02]  /*4ec0*/  LEA R243, P3, R218, c[0x0][0x168], 0x1 ;  /* 0x00005a00daf37a11 */ /* 0x000fe400078608ff */
[----:B------:R-:W-:-:S02]  /*4ed0*/  LEA R179, P4, R178, c[0x0][0x168], 0x1 ;  /* 0x00005a00b2b37a11 */ /* 0x000fc400078808ff */
[----:B------:R-:W-:Y:S02]  /*4ee0*/  LEA R219, P5, R180, c[0x0][0x168], 0x1 ;  /* 0x00005a00b4db7a11 */ /* 0x000fe400078a08ff */
[----:B------:R-:W-:Y:S02]  /*4ef0*/  LEA R244, P6, R220, c[0x0][0x168], 0x1 ;  /* 0x00005a00dcf47a11 */ /* 0x000fe400078c08ff */
[----:B------:R-:W-:Y:S02]  /*4f00*/  LEA R196, P0, R181, c[0x0][0x168], 0x1 ;  /* 0x00005a00b5c47a11 */ /* 0x000fe400078008ff */
[----:B------:R-:W-:Y:S02]  /*4f10*/  LOP3.LUT R25, R250, 0xc00, RZ, 0xc0, !PT ;  /* 0x00000c00fa197812 */ /* 0x000fe400078ec0ff */
[----:B------:R-:W-:Y:S02]  /*4f20*/  SHF.R.S32.HI R22, RZ, 0x1f, R23 ;  /* 0x0000001fff167819 */ /* 0x000fe40000011417 */
[----:B------:R-:W-:Y:S01]  /*4f30*/  LEA.HI.X.SX32 R175, R175, c[0x0][0x16c], 0x1, P1 ;  /* 0x00005b00afaf7a11 */ /* 0x000fe200008f0eff */
[----:B------:R0:W-:Y:S01]  /*4f40*/  STL [R1+0xf8], R25 ;  /* 0x0000f81901007387 */ /* 0x0001e20000100800 */
[----:B------:R-:W-:-:S02]  /*4f50*/  LEA.HI.X.SX32 R177, R177, c[0x0][0x16c], 0x1, P2 ;  /* 0x00005b00b1b17a11 */ /* 0x000fc400010f0eff */
[----:B------:R-:W-:Y:S02]  /*4f60*/  LEA.HI.X.SX32 R218, R218, c[0x0][0x16c], 0x1, P3 ;  /* 0x00005b00dada7a11 */ /* 0x000fe400018f0eff */
[----:B------:R-:W-:Y:S02]  /*4f70*/  LEA.HI.X.SX32 R178, R178, c[0x0][0x16c], 0x1, P4 ;  /* 0x00005b00b2b27a11 */ /* 0x000fe400020f0eff */
[----:B------:R-:W-:Y:S02]  /*4f80*/  LEA.HI.X.SX32 R180, R180, c[0x0][0x16c], 0x1, P5 ;  /* 0x00005b00b4b47a11 */ /* 0x000fe400028f0eff */
[----:B------:R-:W-:Y:S02]  /*4f90*/  LEA.HI.X.SX32 R220, R220, c[0x0][0x16c], 0x1, P6 ;  /* 0x00005b00dcdc7a11 */ /* 0x000fe400030f0eff */
[----:B------:R-:W-:Y:S02]  /*4fa0*/  LEA.HI.X.SX32 R181, R181, c[0x0][0x16c], 0x1, P0 ;  /* 0x00005b00b5b57a11 */ /* 0x000fe400000f0eff */
[----:B------:R-:W-:-:S02]  /*4fb0*/  LEA R221, P1, R192, c[0x0][0x168], 0x1 ;  /* 0x00005a00c0dd7a11 */ /* 0x000fc400078208ff */
[----:B------:R-:W-:Y:S02]  /*4fc0*/  LEA R245, P2, R222, c[0x0][0x168], 0x1 ;  /* 0x00005a00def57a11 */ /* 0x000fe400078408ff */
[----:B------:R-:W-:Y:S02]  /*4fd0*/  LEA R197, P3, R193, c[0x0][0x168], 0x1 ;  /* 0x00005a00c1c57a11 */ /* 0x000fe400078608ff */
[----:B------:R-:W-:Y:S02]  /*4fe0*/  LEA R223, P4, R194, c[0x0][0x168], 0x1 ;  /* 0x00005a00c2df7a11 */ /* 0x000fe400078808ff */
[----:B------:R-:W-:Y:S02]  /*4ff0*/  LEA R224, P5, R195, c[0x0][0x168], 0x1 ;  /* 0x00005a00c3e07a11 */ /* 0x000fe400078a08ff */
[----:B------:R-:W-:Y:S02]  /*5000*/  LEA R225, P6, R198, c[0x0][0x168], 0x1 ;  /* 0x00005a00c6e17a11 */ /* 0x000fe400078c08ff */
[----:B------:R-:W-:-:S02]  /*5010*/  LEA R226, P0, R199, c[0x0][0x168], 0x1 ;  /* 0x00005a00c7e27a11 */ /* 0x000fc400078008ff */
[C---:B------:R-:W-:Y:S01]  /*5020*/  SHF.L.U64.HI R22, R23.reuse, 0x1, R22 ;  /* 0x0000000117167819 */ /* 0x040fe20000010216 */
[----:B------:R-:W-:Y:S01]  /*5030*/  IMAD.SHL.U32 R23, R23, 0x2, RZ ;  /* 0x0000000217177824 */ /* 0x000fe200078e00ff */
[----:B0-----:R-:W-:Y:S02]  /*5040*/  LOP3.LUT R25, R20, 0x20, RZ, 0x3c, !PT ;  /* 0x0000002014197812 */ /* 0x001fe400078e3cff */
[----:B------:R-:W-:Y:S02]  /*5050*/  LEA.HI.X.SX32 R192, R192, c[0x0][0x16c], 0x1, P1 ;  /* 0x00005b00c0c07a11 */ /* 0x000fe400008f0eff */
[----:B------:R-:W-:Y:S02]  /*5060*/  LEA.HI.X.SX32 R222, R222, c[0x0][0x16c], 0x1, P2 ;  /* 0x00005b00dede7a11 */ /* 0x000fe400010f0eff */
[----:B------:R-:W-:Y:S02]  /*5070*/  LEA.HI.X.SX32 R193, R193, c[0x0][0x16c], 0x1, P3 ;  /* 0x00005b00c1c17a11 */ /* 0x000fe400018f0eff */
[----:B------:R-:W-:-:S02]  /*5080*/  LEA.HI.X.SX32 R194, R194, c[0x0][0x16c], 0x1, P4 ;  /* 0x00005b00c2c27a11 */ /* 0x000fc400020f0eff */
[----:B------:R-:W-:Y:S02]  /*5090*/  LEA.HI.X.SX32 R195, R195, c[0x0][0x16c], 0x1, P5 ;  /* 0x00005b00c3c37a11 */ /* 0x000fe400028f0eff */
[----:B------:R-:W-:Y:S02]  /*50a0*/  LEA.HI.X.SX32 R198, R198, c[0x0][0x16c], 0x1, P6 ;  /* 0x00005b00c6c67a11 */ /* 0x000fe400030f0eff */
[----:B------:R-:W-:Y:S02]  /*50b0*/  LEA.HI.X.SX32 R199, R199, c[0x0][0x16c], 0x1, P0 ;  /* 0x00005b00c7c77a11 */ /* 0x000fe400000f0eff */
[C---:B------:R-:W-:Y:S02]  /*50c0*/  LOP3.LUT R33, R20.reuse, 0x40, RZ, 0x3c, !PT ;  /* 0x0000004014217812 */ /* 0x040fe400078e3cff */
[----:B------:R-:W-:Y:S02]  /*50d0*/  LOP3.LUT R32, R20, 0x60, RZ, 0x3c, !PT ;  /* 0x0000006014207812 */ /* 0x000fe400078e3cff */
[----:B------:R-:W-:-:S02]  /*50e0*/  LOP3.LUT R25, R21, 0x40, RZ, 0x3c, !PT ;  /* 0x0000004015197812 */ /* 0x000fc400078e3cff */
.L_x_3:
[C---:B------:R-:W-:Y:S01]  /*50f0*/  ISETP.GE.AND P0, PT, R18.reuse, UR4, PT ;  /* 0x0000000412007c0c */ /* 0x040fe2000bf06270 */
[C---:B------:R-:W-:Y:S01]  /*5100*/  IMAD R32, R18.reuse, c[0x0][0x188], RZ ;  /* 0x0000620012207a24 */ /* 0x040fe200078e02ff */
[----:B------:R-:W-:-:S02]  /*5110*/  LOP3.LUT R36, R18, 0x8, RZ, 0xfc, !PT ;  /* 0x0000000812247812 */ /* 0x000fc400078efcff */
[----:B------:R-:W-:Y:S01]  /*5120*/  LOP3.LUT R24, R18, 0x8, RZ, 0xfc, !PT ;  /* 0x0000000812187812 */ /* 0x000fe200078efcff */
[----:B------:R-:W-:Y:S01]  /*5130*/  IMAD.WIDE R32, R32, 0x2, R28 ;  /* 0x0000000220207825 */ /* 0x000fe200078e021c */
[----:B------:R-:W-:Y:S02]  /*5140*/  PRMT R124, RZ, 0x7610, R124 ;  /* 0x00007610ff7c7816 */ /* 0x000fe4000000007c */
[----:B------:R-:W-:Y:S01]  /*5150*/  ISETP.GE.AND P1, PT, R24, UR4, PT ;  /* 0x0000000418007c0c */ /* 0x000fe2000bf26270 */
[----:B------:R-:W-:Y:S01]  /*5160*/  IMAD R36, R36, c[0x0][0x188], RZ ;  /* 0x0000620024247a24 */ /* 0x000fe200078e02ff */
[----:B------:R-:W-:-:S03]  /*5170*/  LOP3.LUT R24, R18, 0x10, RZ, 0xfc, !PT ;  /* 0x0000001012187812 */ /* 0x000fc600078efcff */
[----:B------:R0:W2:Y:S01]  /*5180*/  @!P0 LDG.E.U16 R124, [R32.64] ;  /* 0x00000006207c8981 */ /* 0x0000a2000c1e1500 */
[----:B------:R-:W-:Y:S02]  /*5190*/  ISETP.GE.AND P2, PT, R24, UR4, PT ;  /* 0x0000000418007c0c */ /* 0x000fe4000bf46270 */
[----:B------:R-:W-:Y:S01]  /*51a0*/  PRMT R117, RZ, 0x7610, R117 ;  /* 0x00007610ff757816 */ /* 0x000fe20000000075 */
[----:B0-----:R-:W-:Y:S01]  /*51b0*/  IMAD.WIDE R32, R36, 0x2, R28 ;  /* 0x0000000224207825 */ /* 0x001fe200078e021c */
[C---:B------:R-:W-:Y:S02]  /*51c0*/  LOP3.LUT R36, R18.reuse, 0x10, RZ, 0xfc, !PT ;  /* 0x0000001012247812 */ /* 0x040fe400078efcff */
[----:B------:R-:W-:Y:S02]  /*51d0*/  LOP3.LUT R24, R18, 0x2, RZ, 0xfc, !PT ;  /* 0x0000000212187812 */ /* 0x000fe400078efcff */
[----:B------:R0:W3:Y:S01]  /*51e0*/  @!P1 LDG.E.U16 R117, [R32.64] ;  /* 0x0000000620759981 */ /* 0x0000e2000c1e1500 */
[----:B------:R-:W-:Y:S01]  /*51f0*/  IMAD R36, R36, c[0x0][0x188], RZ ;  /* 0x0000620024247a24 */ /* 0x000fe200078e02ff */
[----:B------:R-:W-:-:S02]  /*5200*/  PRMT R111, RZ, 0x7610, R111 ;  /* 0x00007610ff6f7816 */ /* 0x000fc4000000006f */
[----:B------:R-:W-:Y:S02]  /*5210*/  ISETP.GE.AND P0, PT, R24, UR4, PT ;  /* 0x0000000418007c0c */ /* 0x000fe4000bf06270 */
[----:B------:R-:W-:Y:S01]  /*5220*/  LOP3.LUT R24, R18, 0x20, RZ, 0xfc, !PT ;  /* 0x0000002012187812 */ /* 0x000fe200078efcff */
[----:B0-----:R-:W-:Y:S01]  /*5230*/  IMAD.WIDE R32, R36, 0x2, R28 ;  /* 0x0000000224207825 */ /* 0x001fe200078e021c */
[----:B------:R-:W-:-:S04]  /*5240*/  LOP3.LUT R38, R18, 0x18, RZ, 0xfc, !PT ;  /* 0x0000001812267812 */ /* 0x000fc800078efcff */
[----:B------:R0:W4:Y:S01]  /*5250*/  @!P2 LDG.E.U16 R111, [R32.64] ;  /* 0x00000006206fa981 */ /* 0x000122000c1e1500 */
[----:B------:R-:W-:Y:S02]  /*5260*/  ISETP.GE.AND P2, PT, R24, UR4, PT ;  /* 0x0000000418007c0c */ /* 0x000fe4000bf46270 */
[C---:B------:R-:W-:Y:S02]  /*5270*/  LOP3.LUT R24, R18.reuse, 0x4, RZ, 0xfc, !PT ;  /* 0x0000000412187812 */ /* 0x040fe400078efcff */
[----:B------:R-:W-:Y:S01]  /*5280*/  LOP3.LUT R37, R18, 0x18, RZ, 0xfc, !PT ;  /* 0x0000001812257812 */ /* 0x000fe200078efcff */
[----:B------:R-:W-:Y:S01]  /*5290*/  IMAD R38, R38, c[0x0][0x188], RZ ;  /* 0x0000620026267a24 */ /* 0x000fe200078e02ff */
[----:B------:R-:W-:Y:S01]  /*52a0*/  LOP3.LUT R36, R18, 0x4, RZ, 0xfc, !PT ;  /* 0x0000000412247812 */ /* 0x000fe200078efcff */
[----:B------:R-:W-:Y:S01]  /*52b0*/  IMAD R24, R24, c[0x0][0x188], RZ ;  /* 0x0000620018187a24 */ /* 0x000fe200078e02ff */
[----:B------:R-:W-:Y:S01]  /*52c0*/  ISETP.GE.AND P3, PT, R37, UR4, PT ;  /* 0x0000000425007c0c */ /* 0x000fe2000bf66270 */
[----:B------:R-:W-:Y:S01]  /*52d0*/  IMAD.WIDE R40, R38, 0x2, R28 ;  /* 0x0000000226287825 */ /* 0x000fe200078e021c */
[----:B------:R-:W-:-:S02]  /*52e0*/  ISETP.GE.AND P1, PT, R36, UR4, PT ;  /* 0x0000000424007c0c */ /* 0x000fc4000bf26270 */
[----:B------:R-:W-:Y:S01]  /*52f0*/  LOP3.LUT R36, R18, 0x2, RZ, 0xfc, !PT ;  /* 0x0000000212247812 */ /* 0x000fe200078efcff */
[----:B------:R-:W-:Y:S01]  /*5300*/  IMAD.WIDE R38, R24, 0x2, R28 ;  /* 0x0000000218267825 */ /* 0x000fe200078e021c */
[----:B------:R-:W-:Y:S02]  /*5310*/  LOP3.LUT R24, R18, 0x20, RZ, 0xfc, !PT ;  /* 0x0000002012187812 */ /* 0x000fe400078efcff */
[----:B------:R-:W-:Y:S01]  /*5320*/  PRMT R44, RZ, 0x7610, R44 ;  /* 0x00007610ff2c7816 */ /* 0x000fe2000000002c */
[----:B------:R-:W-:Y:S01]  /*5330*/  IMAD R36, R36, c[0x0][0x188], RZ ;  /* 0x0000620024247a24 */ /* 0x000fe200078e02ff */
[----:B0-----:R-:W-:Y:S01]  /*5340*/  PRMT R32, RZ, 0x7610, R32 ;  /* 0x00007610ff207816 */ /* 0x001fe20000000020 */
[----:B------:R-:W-:Y:S01]  /*5350*/  IMAD R24, R24, c[0x0][0x188], RZ ;  /* 0x0000620018187a24 */ /* 0x000fe200078e02ff */
[----:B------:R-:W-:Y:S01]  /*5360*/  PRMT R35, RZ, 0x7610, R35 ;  /* 0x00007610ff237816 */ /* 0x000fe20000000023 */
[--C-:B------:R-:W-:Y:S01]  /*5370*/  IMAD.WIDE R36, R36, 0x2, R28.reuse ;  /* 0x0000000224247825 */ /* 0x100fe200078e021c */
[----:B------:R0:W5:Y:S04]  /*5380*/  @!P3 LDG.E.U16 R44, [R40.64] ;  /* 0x00000006282cb981 */ /* 0x000168000c1e1500 */
[----:B------:R1:W2:Y:S04]  /*5390*/  @!P1 LDG.E.U16 R32, [R38.64] ;  /* 0x0000000626209981 */ /* 0x0002a8000c1e1500 */
[----:B------:R1:W2:Y:S01]  /*53a0*/  @!P0 LDG.E.U16 R35, [R36.64] ;  /* 0x0000000624238981 */ /* 0x0002a2000c1e1500 */
[----:B0-----:R-:W-:Y:S01]  /*53b0*/  IMAD.WIDE R40, R24, 0x2, R28 ;  /* 0x0000000218287825 */ /* 0x001fe200078e021c */
[----:B------:R-:W-:-:S02]  /*53c0*/  LOP3.LUT R24, R18, 0x6, RZ, 0xfc, !PT ;  /* 0x0000000612187812 */ /* 0x000fc400078efcff */
[----:B-1----:R-:W-:Y:S02]  /*53d0*/  LOP3.LUT R39, R18, 0x6, RZ, 0xfc, !PT ;  /* 0x0000000612277812 */ /* 0x002fe400078efcff */
[----:B------:R-:W-:-:S03]  /*53e0*/  ISETP.GE.AND P0, PT, R24, UR4, PT ;  /* 0x0000000418007c0c */ /* 0x000fc6000bf06270 */
[----:B------:R-:W-:Y:S01]  /*53f0*/  IMAD R39, R39, c[0x0][0x188], RZ ;  /* 0x0000620027277a24 */ /* 0x000fe200078e02ff */
[----:B------:R-:W-:-:S03]  /*5400*/  PRMT R33, RZ, 0x7610, R33 ;  /* 0x00007610ff217816 */ /* 0x000fc60000000021 */
[----:B------:R-:W-:-:S06]  /*5410*/  IMAD.WIDE R38, R39, 0x2, R28 ;  /* 0x0000000227267825 */ /* 0x000fcc00078e021c */
[----:B------:R0:W2:Y:S04]  /*5420*/  @!P0 LDG.E.U16 R33, [R38.64] ;  /* 0x0000000626218981 */ /* 0x0000a8000c1e1500 */
[----:B0-----:R-:W0:Y:S01]  /*5430*/  S2R R39, SR_TID.X ;  /* 0x0000000000277919 */ /* 0x001e220000002100 */
[----:B------:R-:W-:Y:S02]  /*5440*/  PRMT R37, RZ, 0x7610, R37 ;  /* 0x00007610ff257816 */ /* 0x000fe40000000025 */
[----:B------:R-:W-:-:S04]  /*5450*/  LOP3.LUT R24, R18, 0xc, RZ, 0xfc, !PT ;  /* 0x0000000c12187812 */ /* 0x000fc800078efcff */
[----:B------:R1:W2:Y:S01]  /*5460*/  @!P2 LDG.E.U16 R37, [R40.64] ;  /* 0x000000062825a981 */ /* 0x0002a2000c1e1500 */
[----:B------:R-:W-:Y:S02]  /*5470*/  ISETP.GE.AND P2, PT, R24, UR4, PT ;  /* 0x0000000418007c0c */ /* 0x000fe4000bf46270 */
[C---:B------:R-:W-:Y:S02]  /*5480*/  LOP3.LUT R24, R18.reuse, 0x30, RZ, 0xfc, !PT ;  /* 0x0000003012187812 */ /* 0x040fe400078efcff */
[----:B------:R-:W-:Y:S02]  /*5490*/  LOP3.LUT R43, R18, 0xa, RZ, 0xfc, !PT ;  /* 0x0000000a122b7812 */ /* 0x000fe400078efcff */
[----:B------:R-:W-:Y:S02]  /*54a0*/  ISETP.GE.AND P4, PT, R24, UR4, PT ;  /* 0x0000000418007c0c */ /* 0x000fe4000bf86270 */
[C---:B------:R-:W-:Y:S02]  /*54b0*/  LOP3.LUT R42, R18.reuse, 0x28, RZ, 0xfc, !PT ;  /* 0x00000028122a7812 */ /* 0x040fe400078efcff */
[----:B------:R-:W-:-:S02]  /*54c0*/  LOP3.LUT R24, R18, 0x12, RZ, 0xfc, !PT ;  /* 0x0000001212187812 */ /* 0x000fc400078efcff */
[----:B0-----:R-:W-:-:S04]  /*54d0*/  SHF.R.U32.HI R18, RZ, 0x6, R39 ;  /* 0x00000006ff127819 */ /* 0x001fc80000011627 */
[----:B------:R-:W-:Y:S02]  /*54e0*/  SGXT.U32 R18, R18, 0x1 ;  /* 0x000000011212781a */ /* 0x000fe40000000000 */
[C---:B------:R-:W-:Y:S02]  /*54f0*/  ISETP.GE.AND P1, PT, R43.reuse, UR4, PT ;  /* 0x000000042b007c0c */ /* 0x040fe4000bf26270 */
[----:B------:R-:W-:Y:S01]  /*5500*/  LOP3.LUT R18, R18, 0xe, RZ, 0xfc, !PT ;  /* 0x0000000e12127812 */ /* 0x000fe200078efcff */
[----:B------:R-:W-:Y:S01]  /*5510*/  IMAD R43, R43, c[0x0][0x188], RZ ;  /* 0x000062002b2b7a24 */ /* 0x000fe200078e02ff */
[----:B------:R-:W-:Y:S02]  /*5520*/  PRMT R34, RZ, 0x7610, R34 ;  /* 0x00007610ff227816 */ /* 0x000fe40000000022 */
[----:B------:R-:W-:Y:S02]  /*5530*/  ISETP.GE.AND P0, PT, R18, UR4, PT ;  /* 0x0000000412007c0c */ /* 0x000fe4000bf06270 */
[----:B------:R-:W0:Y:S01]  /*5540*/  S2R R18, SR_TID.X ;  /* 0x0000000000127919 */ /* 0x000e220000002100 */
[----:B-1----:R-:W-:Y:S01]  /*5550*/  IMAD.WIDE R40, R43, 0x2, R28 ;  /* 0x000000022b287825 */ /* 0x002fe200078e021c */
[----:B------:R-:W-:-:S04]  /*5560*/  ISETP.GE.AND P3, PT, R42, UR4, PT ;  /* 0x000000042a007c0c */ /* 0x000fc8000bf66270 */
[----:B------:R1:W2:Y:S01]  /*5570*/  @!P1 LDG.E.U16 R34, [R40.64] ;  /* 0x0000000628229981 */ /* 0x0002a2000c1e1500 */
[----:B------:R-:W-:Y:S01]  /*5580*/  IMAD R42, R42, c[0x0][0x188], RZ ;  /* 0x000062002a2a7a24 */ /* 0x000fe200078e02ff */
[--C-:B-1----:R-:W-:Y:S02]  /*5590*/  SHF.R.U32.HI R41, RZ, 0x6, R39.reuse ;  /* 0x00000006ff297819 */ /* 0x102fe40000011627 */
[----:B------:R-:W-:-:S04]  /*55a0*/  SHF.R.U32.HI R39, RZ, 0x6, R39 ;  /* 0x00000006ff277819 */ /* 0x000fc80000011627 */
[----:B------:R-:W-:Y:S01]  /*55b0*/  SGXT.U32 R39, R39, 0x1 ;  /* 0x000000012727781a */ /* 0x000fe20000000000 */
[----:B------:R-:W-:Y:S01]  /*55c0*/  IMAD.WIDE R42, R42, 0x2, R28 ;  /* 0x000000022a2a7825 */ /* 0x000fe200078e021c */
[----:B------:R-:W-:Y:S02]  /*55d0*/  PRMT R36, RZ, 0x7610, R36 ;  /* 0x00007610ff247816 */ /* 0x000fe40000000024 */
[----:B------:R-:W-:Y:S02]  /*55e0*/  LOP3.LUT R39, R39, 0xc, RZ, 0xfc, !PT ;  /* 0x0000000c27277812 */ /* 0x000fe400078efcff */
[----:B0-----:R-:W-:Y:S02]  /*55f0*/  SHF.R.U32.HI R18, RZ, 0x6, R18 ;  /* 0x00000006ff127819 */ /* 0x001fe40000011612 */
[----:B------:R0:W2:Y:S01]  /*5600*/  @!P3 LDG.E.U16 R36, [R42.64] ;  /* 0x000000062a24b981 */ /* 0x0000a2000c1e1500 */
[----:B------:R-:W-:Y:S01]  /*5610*/  IMAD R39, R39, c[0x0][0x188], RZ ;  /* 0x0000620027277a24 */ /* 0x000fe200078e02ff */
[----:B------:R-:W-:-:S03]  /*5620*/  SGXT.U32 R18, R18, 0x1 ;  /* 0x000000011212781a */ /* 0x000fc60000000000 */
[----:B------:R-:W-:Y:S01]  /*5630*/  IMAD.WIDE R38, R39, 0x2, R28 ;  /* 0x0000000227267825 */ /* 0x000fe200078e021c */
[----:B0-----:R-:W-:-:S06]  /*5640*/  PRMT R42, RZ, 0x7610, R42 ;  /* 0x00007610ff2a7816 */ /* 0x001fcc000000002a */
[----:B------:R0:W2:Y:S01]  /*5650*/  @!P2 LDG.E.U16 R42, [R38.64] ;  /* 0x00000006262aa981 */ /* 0x0000a2000c1e1500 */
[----:B------:R-:W-:Y:S02]  /*5660*/  SGXT.U32 R41, R41, 0x1 ;  /* 0x000000012929781a */ /* 0x000fe40000000000 */
[----:B0-----:R-:W-:-:S04]  /*5670*/  LOP3.LUT R39, R18, 0x38, RZ, 0xfc, !PT ;  /* 0x0000003812277812 */ /* 0x001fc800078efcff */
[----:B------:R-:W-:Y:S02]  /*5680*/  ISETP.GE.AND P2, PT, R39, UR4, PT ;  /* 0x0000000427007c0c */ /* 0x000fe4000bf46270 */
[----:B------:R-:W-:Y:S02]  /*5690*/  LOP3.LUT R39, R18, 0xe, RZ, 0xfc, !PT ;  /* 0x0000000e12277812 */ /* 0x000fe400078efcff */
[----:B------:R-:W-:-:S03]  /*56a0*/  LOP3.LUT R41, R41, 0x30, RZ, 0xfc, !PT ;  /* 0x0000003029297812 */ /* 0x000fc600078efcff */
[----:B------:R-:W-:Y:S01]  /*56b0*/  IMAD R39, R39, c[0x0][0x188], RZ ;  /* 0x0000620027277a24 */ /* 0x000fe200078e02ff */
[----:B------:R-:W-:-:S03]  /*56c0*/  PRMT R45, RZ, 0x7610, R45 ;  /* 0x00007610ff2d7816 */ /* 0x000fc6000000002d */
[----:B------:R-:W-:Y:S01]  /*56d0*/  IMAD.WIDE R38, R39, 0x2, R28 ;  /* 0x0000000227267825 */ /* 0x000fe200078e021c */
[----:B------:R-:W-:-:S03]  /*56e0*/  PRMT R43, RZ, 0x7610, R43 ;  /* 0x00007610ff2b7816 */ /* 0x000fc6000000002b */
[----:B------:R-:W-:Y:S01]  /*56f0*/  IMAD R41, R41, c[0x0][0x188], RZ ;  /* 0x0000620029297a24 */ /* 0x000fe200078e02ff */
[----:B------:R0:W2:Y:S03]  /*5700*/  @!P0 LDG.E.U16 R45, [R38.64] ;  /* 0x00000006262d8981 */ /* 0x0000a6000c1e1500 */
[----:B------:R-:W-:Y:S01]  /*5710*/  IMAD.WIDE R40, R41, 0x2, R28 ;  /* 0x0000000229287825 */ /* 0x000fe200078e021c */
[----:B------:R-:W-:Y:S02]  /*5720*/  PRMT R119, RZ, 0x7610, R119 ;  /* 0x00007610ff777816 */ /* 0x000fe40000000077 */
[----:B------:R-:W-:Y:S02]  /*5730*/  ISETP.GE.AND P1, PT, R24, UR4, PT ;  /* 0x0000000418007c0c */ /* 0x000fe4000bf26270 */
[----:B------:R1:W2:Y:S01]  /*5740*/  @!P4 LDG.E.U16 R43, [R40.64] ;  /* 0x00000006282bc981 */ /* 0x0002a2000c1e1500 */
[----:B0-----:R-:W-:-:S02]  /*5750*/  LOP3.LUT R39, R18, 0x38, RZ, 0xfc, !PT ;  /* 0x0000003812277812 */ /* 0x001fc400078efcff */
[----:B------:R-:W-:-:S03]  /*5760*/  LOP3.LUT R38, R18, 0x14, RZ, 0xfc, !PT ;  /* 0x0000001412267812 */ /* 0x000fc600078efcff */
[----:B------:R-:W-:Y:S01]  /*5770*/  IMAD R39, R39, c[0x0][0x188], RZ ;  /* 0x0000620027277a24 */ /* 0x000fe200078e02ff */
[----:B------:R-:W-:Y:S02]  /*5780*/  ISETP.GE.AND P0, PT, R38, UR4, PT ;  /* 0x0000000426007c0c */ /* 0x000fe4000bf06270 */
[----:B-1----:R-:W-:Y:S01]  /*5790*/  LOP3.LUT R41, R18, 0x12, RZ, 0xfc, !PT ;  /* 0x0000001212297812 */ /* 0x002fe200078efcff */
[----:B------:R-:W-:Y:S01]  /*57a0*/  IMAD.WIDE R38, R39, 0x2, R28 ;  /* 0x0000000227267825 */ /* 0x000fe200078e021c */
[----:B------:R-:W-:-:S03]  /*57b0*/  PRMT R46, RZ, 0x7610, R46 ;  /* 0x00007610ff2e7816 */ /* 0x000fc6000000002e */
[----:B------:R-:W-:Y:S01]  /*57c0*/  IMAD R41, R41, c[0x0][0x188], RZ ;  /* 0x0000620029297a24 */ /* 0x000fe200078e02ff */
[----:B------:R0:W2:Y:S03]  /*57d0*/  @!P2 LDG.E.U16 R119, [R38.64] ;  /* 0x000000062677a981 */ /* 0x0000a6000c1e1500 */
[----:B------:R-:W-:-:S05]  /*57e0*/  IMAD.WIDE R40, R41, 0x2, R28 ;  /* 0x0000000229287825 */ /* 0x000fca00078e021c */
[----:B------:R1:W2:Y:S01]  /*57f0*/  @!P1 LDG.E.U16 R46, [R40.64] ;  /* 0x00000006282e9981 */ /* 0x0002a2000c1e1500 */
[C---:B0-----:R-:W-:Y:S02]  /*5800*/  LOP3.LUT R39, R18.reuse, 0x14, RZ, 0xfc, !PT ;  /* 0x0000001412277812 */ /* 0x041fe400078efcff */
[----:B------:R-:W-:-:S03]  /*5810*/  LOP3.LUT R38, R18, 0x16, RZ, 0xfc, !PT ;  /* 0x0000001612267812 */ /* 0x000fc600078efcff */
[----:B------:R-:W-:Y:S01]  /*5820*/  IMAD R39, R39, c[0x0][0x188], RZ ;  /* 0x0000620027277a24 */ /* 0x000fe200078e02ff */
[----:B------:R-:W-:Y:S02]  /*5830*/  ISETP.GE.AND P1, PT, R38, UR4, PT ;  /* 0x0000000426007c0c */ /* 0x000fe4000bf26270 */
[----:B-1----:R-:W-:Y:S01]  /*5840*/  PRMT R40, RZ, 0x7610, R40 ;  /* 0x00007610ff287816 */ /* 0x002fe20000000028 */
[----:B------:R-:W-:-:S05]  /*5850*/  IMAD.WIDE R38, R39, 0x2, R28 ;  /* 0x0000000227267825 */ /* 0x000fca00078e021c */
[----:B------:R0:W2:Y:S01]  /*5860*/  @!P0 LDG.E.U16 R40, [R38.64] ;  /* 0x0000000626288981 */ /* 0x0000a2000c1e1500 */
[----:B------:R-:W-:Y:S02]  /*5870*/  PRMT R41, RZ, 0x7610, R41 ;  /* 0x00007610ff297816 */ /* 0x000fe40000000029 */
[C---:B0-----:R-:W-:Y:S02]  /*5880*/  LOP3.LUT R39, R18.reuse, 0x16, RZ, 0xfc, !PT ;  /* 0x0000001612277812 */ /* 0x041fe400078efcff */
[----:B------:R-:W-:-:S03]  /*5890*/  LOP3.LUT R38, R18, 0x1a, RZ, 0xfc, !PT ;  /* 0x0000001a12267812 */ /* 0x000fc600078efcff */
[----:B------:R-:W-:Y:S01]  /*58a0*/  IMAD R39, R39, c[0x0][0x188], RZ ;  /* 0x0000620027277a24 */ /* 0x000fe200078e02ff */
[----:B------:R-:W-:-:S03]  /*58b0*/  ISETP.GE.AND P0, PT, R38, UR4, PT ;  /* 0x0000000426007c0c */ /* 0x000fc6000bf06270 */
        /* <DEDUP_REMOVED lines=71> */
[----:B------:R0:W3:Y:S01]  /*5d30*/  @!P1 LDG.E.U16 R191, [R38.64] ;  /* 0x0000000626bf9981 */ /* 0x0000e2000c1e1500 */
[----:B------:R-:W-:Y:S02]  /*5d40*/  PRMT R125, RZ, 0x7610, R125 ;  /* 0x00007610ff7d7816 */ /* 0x000fe4000000007d */
[C---:B0-----:R-:W-:Y:S02]  /*5d50*/  LOP3.LUT R39, R18.reuse, 0x2e, RZ, 0xfc, !PT ;  /* 0x0000002e12277812 */ /* 0x041fe400078efcff */
[----:B------:R-:W-:-:S03]  /*5d60*/  LOP3.LUT R38, R18, 0x34, RZ, 0xfc, !PT ;  /* 0x0000003412267812 */ /* 0x000fc600078efcff */
[----:B------:R-:W-:Y:S01]  /*5d70*/  IMAD R39, R39, c[0x0][0x188], RZ ;  /* 0x0000620027277a24 */ /* 0x000fe200078e02ff */
[----:B------:R-:W-:-:S03]  /*5d80*/  ISETP.GE.AND P1, PT, R38, UR4, PT ;  /* 0x0000000426007c0c */ /* 0x000fc6000bf26270 */
[----:B------:R-:W-:-:S05]  /*5d90*/  IMAD.WIDE R38, R39, 0x2, R28 ;  /* 0x0000000227267825 */ /* 0x000fca00078e021c */
[----:B------:R0:W4:Y:S01]  /*5da0*/  @!P0 LDG.E.U16 R125, [R38.64] ;  /* 0x00000006267d8981 */ /* 0x000122000c1e1500 */
[----:B------:R-:W-:Y:S02]  /*5db0*/  PRMT R126, RZ, 0x7610, R126 ;  /* 0x00007610ff7e7816 */ /* 0x000fe4000000007e */
[C---:B0-----:R-:W-:Y:S02]  /*5dc0*/  LOP3.LUT R39, R18.reuse, 0x34, RZ, 0xfc, !PT ;  /* 0x0000003412277812 */ /* 0x041fe400078efcff */
[----:B------:R-:W-:-:S03]  /*5dd0*/  LOP3.LUT R38, R18, 0x36, RZ, 0xfc, !PT ;  /* 0x0000003612267812 */ /* 0x000fc600078efcff */
[----:B------:R-:W-:Y:S01]  /*5de0*/  IMAD R39, R39, c[0x0][0x188], RZ ;  /* 0x0000620027277a24 */ /* 0x000fe200078e02ff */
[----:B------:R-:W-:-:S03]  /*5df0*/  ISETP.GE.AND P0, PT, R38, UR4, PT ;  /* 0x0000000426007c0c */ /* 0x000fc6000bf06270 */
[----:B------:R-:W-:-:S05]  /*5e00*/  IMAD.WIDE R38, R39, 0x2, R28 ;  /* 0x0000000227267825 */ /* 0x000fca00078e021c */
[----:B------:R0:W5:Y:S01]  /*5e10*/  @!P1 LDG.E.U16 R126, [R38.64] ;  /* 0x00000006267e9981 */ /* 0x000162000c1e1500 */
        /* <DEDUP_REMOVED lines=15> */
[----:B0-----:R-:W-:-:S05]  /*5f10*/  LOP3.LUT R39, R18, 0x3e, RZ, 0xfc, !PT ;  /* 0x0000003e12277812 */ /* 0x001fca00078efcff */
[----:B------:R-:W-:-:S04]  /*5f20*/  IMAD R39, R39, c[0x0][0x188], RZ ;  /* 0x0000620027277a24 */ /* 0x000fc800078e02ff */
[----:B------:R-:W-:-:S05]  /*5f30*/  IMAD.WIDE R38, R39, 0x2, R28 ;  /* 0x0000000227267825 */ /* 0x000fca00078e021c */
[----:B------:R0:W5:Y:S04]  /*5f40*/  @!P0 LDG.E.U16 R133, [R38.64] ;  /* 0x0000000626858981 */ /* 0x000168000c1e1500 */
[----:B------:R-:W-:Y:S06]  /*5f50*/  BAR.SYNC.DEFER_BLOCKING 0x0 ;  /* 0x0000000000007b1d */ /* 0x000fec0000010000 */
[----:B0-----:R-:W0:Y:S01]  /*5f60*/  S2R R39, SR_TID.X ;  /* 0x0000000000277919 */ /* 0x001e220000002100 */
[----:B------:R-:W-:-:S02]  /*5f70*/  IADD3 R38, P1, R17, R23, RZ ;  /* 0x0000001711267210 */ /* 0x000fc40007f3e0ff */
[----:B------:R-:W-:Y:S02]  /*5f80*/  PRMT R134, RZ, 0x7610, R134 ;  /* 0x00007610ff867816 */ /* 0x000fe40000000086 */
[----:B0-----:R-:W-:-:S04]  /*5f90*/  LOP3.LUT R39, R39, 0x3f, RZ, 0xc0, !PT ;  /* 0x0000003f27277812 */ /* 0x001fc800078ec0ff */
[----:B------:R-:W-:Y:S01]  /*5fa0*/  ISETP.GE.AND P0, PT, R39, UR4, PT ;  /* 0x0000000427007c0c */ /* 0x000fe2000bf06270 */
[----:B------:R-:W-:Y:S01]  /*5fb0*/  IMAD.X R39, R16, 0x1, R22, P1 ;  /* 0x0000000110277824 */ /* 0x000fe200008e0616 */
[----:B------:R-:W-:-:S11]  /*5fc0*/  PRMT R135, RZ, 0x7610, R135 ;  /* 0x00007610ff877816 */ /* 0x000fd60000000087 */
[----:B------:R0:W5:Y:S02]  /*5fd0*/  @!P0 LDG.E.U16 R134, [R38.64] ;  /* 0x0000000626868981 */ /* 0x000164000c1e1500 */
[----:B0-----:R-:W-:-:S05]  /*5fe0*/  IADD3 R38, P1, R226, R23, RZ ;  /* 0x00000017e2267210 */ /* 0x001fca0007f3e0ff */
[----:B------:R-:W-:-:S05]  /*5ff0*/  IMAD.X R39, R199, 0x1, R22, P1 ;  /* 0x00000001c7277824 */ /* 0x000fca00008e0616 */
[----:B------:R0:W5:Y:S01]  /*6000*/  @!P0 LDG.E.U16 R135, [R38.64] ;  /* 0x0000000626878981 */ /* 0x000162000c1e1500 */
[----:B------:R-:W-:Y:S02]  /*6010*/  PRMT R182, RZ, 0x7610, R182 ;  /* 0x00007610ffb67816 */ /* 0x000fe400000000b6 */
        /* <DEDUP_REMOVED lines=17> */
[----:B------:R-:W-:Y:S01]  /*6130*/  IMAD.X R39, R168, 0x1, R22, P1 ;  /* 0x00000001a8277824 */ /* 0x000fe200008e0616 */
[----:B--2---:R0:W-:Y:S04]  /*6140*/  STS.U16 [R19+0x4000], R124 ;  /* 0x0040007c13007388 */ /* 0x0041e80000000400 */
[----:B------:R1:W2:Y:S01]  /*6150*/  @!P0 LDG.E.U16 R186, [R38.64] ;  /* 0x0000000626ba8981 */ /* 0x0002a2000c1e1500 */
[----:B0-----:R-:W-:Y:S02]  /*6160*/  PRMT R124, RZ, 0x7610, R124 ;  /* 0x00007610ff7c7816 */ /* 0x001fe4000000007c */
[----:B-1----:R-:W-:-:S05]  /*6170*/  IADD3 R38, P1, R165, R23, RZ ;  /* 0x00000017a5267210 */ /* 0x002fca0007f3e0ff */
[----:B------:R-:W-:Y:S01]  /*6180*/  IMAD.X R39, R164, 0x1, R22, P1 ;  /* 0x00000001a4277824 */ /* 0x000fe200008e0616 */
[----:B---3--:R0:W-:Y:S04]  /*6190*/  STS.U16 [R19+0x4400], R117 ;  /* 0x0044007513007388 */ /* 0x0081e80000000400 */
[----:B------:R1:W3:Y:S01]  /*61a0*/  @!P0 LDG.E.U16 R124, [R38.64] ;  /* 0x00000006267c8981 */ /* 0x0002e2000c1e1500 */
[----:B0-----:R-:W-:Y:S02]  /*61b0*/  PRMT R117, RZ, 0x7610, R117 ;  /* 0x00007610ff757816 */ /* 0x001fe40000000075 */
[----:B-1----:R-:W-:-:S05]  /*61c0*/  IADD3 R38, P1, R158, R23, RZ ;  /* 0x000000179e267210 */ /* 0x002fca0007f3e0ff */
[----:B------:R-:W-:Y:S01]  /*61d0*/  IMAD.X R39, R157, 0x1, R22, P1 ;  /* 0x000000019d277824 */ /* 0x000fe200008e0616 */
[----:B----4-:R0:W-:Y:S04]  /*61e0*/  STS.U16 [R19+0x4800], R111 ;  /* 0x0048006f13007388 */ /* 0x0101e80000000400 */
[----:B------:R1:W4:Y:S01]  /*61f0*/  @!P0 LDG.E.U16 R117, [R38.64] ;  /* 0x0000000626758981 */ /* 0x000322000c1e1500 */
[----:B0-----:R-:W-:Y:S02]  /*6200*/  PRMT R111, RZ, 0x7610, R111 ;  /* 0x00007610ff6f7816 */ /* 0x001fe4000000006f */
[----:B-1----:R-:W-:-:S05]  /*6210*/  IADD3 R38, P1, R204, R23, RZ ;  /* 0x00000017cc267210 */ /* 0x002fca0007f3e0ff */
[----:B------:R-:W-:Y:S01]  /*6220*/  IMAD.X R39, R155, 0x1, R22, P1 ;  /* 0x000000019b277824 */ /* 0x000fe200008e0616 */
[----:B-----5:R0:W-:Y:S04]  /*6230*/  STS.U16 [R19+0x4c00], R44 ;  /* 0x004c002c13007388 */ /* 0x0201e80000000400 */
[----:B------:R1:W5:Y:S01]  /*6240*/  @!P0 LDG.E.U16 R111, [R38.64] ;  /* 0x00000006266f8981 */ /* 0x000362000c1e1500 */
[----:B0-----:R-:W-:Y:S02]  /*6250*/  PRMT R44, RZ, 0x7610, R44 ;  /* 0x00007610ff2c7816 */ /* 0x001fe4000000002c */
[----:B-1----:R-:W-:-:S05]  /*6260*/  IADD3 R38, P1, R236, R23, RZ ;  /* 0x00000017ec267210 */ /* 0x002fca0007f3e0ff */
[----:B------:R-:W-:-:S05]  /*6270*/  IMAD.X R39, R201, 0x1, R22, P1 ;  /* 0x00000001c9277824 */ /* 0x000fca00008e0616 */
[----:B------:R0:W2:Y:S01]  /*6280*/  @!P0 LDG.E.U16 R44, [R38.64] ;  /* 0x00000006262c8981 */ /* 0x0000a2000c1e1500 */
[----:B------:R-:W-:-:S03]  /*6290*/  PRMT R190, RZ, 0x7610, R190 ;  /* 0x00007610ffbe7816 */ /* 0x000fc600000000be */
[----:B------:R1:W-:Y:S01]  /*62a0*/  STS.U16 [R19+0x5400], R36 ;  /* 0x0054002413007388 */ /* 0x0003e20000000400 */
[----:B0-----:R-:W-:-:S05]  /*62b0*/  IADD3 R38, P1, R147, R23, RZ ;  /* 0x0000001793267210 */ /* 0x001fca0007f3e0ff */
[--C-:B------:R-:W-:Y:S01]  /*62c0*/  IMAD.X R39, R146, 0x1, R22.reuse, P1 ;  /* 0x0000000192277824 */ /* 0x100fe200008e0616 */
[----:B-1----:R-:W-:Y:S01]  /*62d0*/  IADD3 R36, P1, R141, R23, RZ ;  /* 0x000000178d247210 */ /* 0x002fe20007f3e0ff */
[----:B------:R0:W-:Y:S04]  /*62e0*/  STS.U16 [R19+0x5000], R37 ;  /* 0x0050002513007388 */ /* 0x0001e80000000400 */
[----:B------:R1:W2:Y:S01]  /*62f0*/  @!P0 LDG.E.U16 R190, [R38.64] ;  /* 0x0000000626be8981 */ /* 0x0002a2000c1e1500 */
[----:B0-----:R-:W-:Y:S01]  /*6300*/  IMAD.X R37, R140, 0x1, R22, P1 ;  /* 0x000000018c257824 */ /* 0x001fe200008e0616 */
[----:B-1----:R-:W-:-:S06]  /*6310*/  PRMT R38, RZ, 0x7610, R38 ;  /* 0x00007610ff267816 */ /* 0x002fcc0000000026 */
[----:B------:R0:W2:Y:S01]  /*6320*/  @!P0 LDG.E.U16 R38, [R36.64] ;  /* 0x0000000624268981 */ /* 0x0000a2000c1e1500 */
[----:B------:R-:W-:Y:S02]  /*6330*/  PRMT R39, RZ, 0x7610, R39 ;  /* 0x00007610ff277816 */ /* 0x000fe40000000027 */
[----:B0-----:R-:W-:-:S05]  /*6340*/  IADD3 R36, P1, R130, R23, RZ ;  /* 0x0000001782247210 */ /* 0x001fca0007f3e0ff */
[----:B------:R-:W-:Y:S01]  /*6350*/  IMAD.X R37, R129, 0x1, R22, P1 ;  /* 0x0000000181257824 */ /* 0x000fe200008e0616 */
[----:B------:R0:W-:Y:S04]  /*6360*/  STS.U16 [R19+0x5800], R43 ;  /* 0x0058002b13007388 */ /* 0x0001e80000000400 */
[----:B------:R1:W2:Y:S01]  /*6370*/  @!P0 LDG.E.U16 R39, [R36.64] ;  /* 0x0000000624278981 */ /* 0x0002a2000c1e1500 */
[----:B0-----:R-:W-:Y:S02]  /*6380*/  PRMT R43, RZ, 0x7610, R43 ;  /* 0x00007610ff2b7816 */ /* 0x001fe4000000002b */
[----:B-1----:R-:W-:-:S05]  /*6390*/  IADD3 R36, P1, R230, R23, RZ ;  /* 0x00000017e6247210 */ /* 0x002fca0007f3e0ff */
[----:B------:R-:W-:Y:S01]  /*63a0*/  IMAD.X R37, R31, 0x1, R22, P1 ;  /* 0x000000011f257824 */ /* 0x000fe200008e0616 */
[----:B------:R0:W-:Y:S04]  /*63b0*/  STS.U16 [R19+0x5c00], R119 ;  /* 0x005c007713007388 */ /* 0x0001e80000000400 */
[----:B------:R1:W2:Y:S04]  /*63c0*/  @!P0 LDG.E.U16 R43, [R36.64] ;  /* 0x00000006242b8981 */ /* 0x0002a8000c1e1500 */
[----:B------:R1:W-:Y:S01]  /*63d0*/  STS.U16 [R249+0x4500], R34 ;  /* 0x00450022f9007388 */ /* 0x0003e20000000400 */
[----:B0-----:R-:W-:-:S02]  /*63e0*/  PRMT R119, RZ, 0x7610, R119 ;  /* 0x00007610ff777816 */ /* 0x001fc40000000077 */
[----:B-1----:R-:W-:-:S05]  /*63f0*/  IADD3 R36, P1, R5, R23, RZ ;  /* 0x0000001705247210 */ /* 0x002fca0007f3e0ff */
[--C-:B------:R-:W-:Y:S01]  /*6400*/  IMAD.X R37, R4, 0x1, R22.reuse, P1 ;  /* 0x0000000104257824 */ /* 0x100fe200008e0616 */
[----:B------:R-:W-:Y:S01]  /*6410*/  IADD3 R34, P1, R12, R23, RZ ;  /* 0x000000170c227210 */ /* 0x000fe20007f3e0ff */
        /* <DEDUP_REMOVED lines=74> */
[----:B---3--:R-:W-:Y:S01]  /*68c0*/  IADD3 R32, P1, R7, R23, RZ ;  /* 0x0000001707207210 */ /* 0x008fe20007f3e0ff */
[----:B------:R0:W-:Y:S04]  /*68d0*/  STS.U16 [R247+0x4300], R33 ;  /* 0x00430021f7007388 */ /* 0x0001e80000000400 */
[----:B------:R1:W3:Y:S01]  /*68e0*/  @!P0 LDG.E.U16 R132, [R34.64] ;  /* 0x0000000622848981 */ /* 0x0002e2000c1e1500 */
[----:B0-----:R-:W-:Y:S01]  /*68f0*/  IMAD.X R33, R6, 0x1, R22, P1 ;  /* 0x0000000106217824 */ /* 0x001fe200008e0616 */
[----:B-1----:R-:W-:-:S06]  /*6900*/  PRMT R34, RZ, 0x7610, R34 ;  /* 0x00007610ff227816 */ /* 0x002fcc0000000022 */
[----:B------:R0:W2:Y:S01]  /*6910*/  @!P0 LDG.E.U16 R34, [R32.64] ;  /* 0x0000000620228981 */ /* 0x0000a2000c1e1500 */
[----:B------:R-:W-:Y:S02]  /*6920*/  PRMT R35, RZ, 0x7610, R35 ;  /* 0x00007610ff237816 */ /* 0x000fe40000000023 */
[----:B0-----:R-:W-:-:S05]  /*6930*/  IADD3 R32, P1, R227, R23, RZ ;  /* 0x00000017e3207210 */ /* 0x001fca0007f3e0ff */
[----:B------:R-:W-:Y:S01]  /*6940*/  IMAD.X R33, R13, 0x1, R22, P1 ;  /* 0x000000010d217824 */ /* 0x000fe200008e0616 */
[----:B------:R0:W-:Y:S04]  /*6950*/  STS.U16 [R247+0x4b00], R41 ;  /* 0x004b0029f7007388 */ /* 0x0001e80000000400 */
[----:B------:R1:W3:Y:S01]  /*6960*/  @!P0 LDG.E.U16 R35, [R32.64] ;  /* 0x0000000620238981 */ /* 0x0002e2000c1e1500 */
[----:B0-----:R-:W-:Y:S02]  /*6970*/  PRMT R41, RZ, 0x7610, R41 ;  /* 0x00007610ff297816 */ /* 0x001fe40000000029 */
[----:B-1----:R-:W-:-:S05]  /*6980*/  IADD3 R32, P1, R224, R23, RZ ;  /* 0x00000017e0207210 */ /* 0x002fca0007f3e0ff */
        /* <DEDUP_REMOVED lines=31> */
[----:B------:R0:W-:Y:S04]  /*6b80*/  STS.U16 [R19], R135 ;  /* 0x0000008713007388 */ /* 0x0001e80000000400 */
        /* <DEDUP_REMOVED lines=38> */
[----:B------:R-:W-:Y:S01]  /*6df0*/  IMAD.X R33, R8, 0x1, R22, P1 ;  /* 0x0000000108217824 */ /* 0x000fe200008e0616 */
[----:B--2---:R0:W-:Y:S04]  /*6e00*/  STS.U16 [R19+0x2400], R44 ;  /* 0x0024002c13007388 */ /* 0x0041e80000000400 */
        /* <DEDUP_REMOVED lines=34> */
[----:B------:R-:W-:Y:S04]  /*7030*/  STS.U16 [R19+0x2800], R190 ;  /* 0x002800be13007388 */ /* 0x000fe80000000400 */
[----:B------:R0:W2:Y:S04]  /*7040*/  @!P0 LDG.E.U16 R36, [R32.64] ;  /* 0x0000000620248981 */ /* 0x0000a8000c1e1500 */
[----:B------:R1:W-:Y:S01]  /*7050*/  STS.U16 [R249+0x100], R37 ;  /* 0x00010025f9007388 */ /* 0x0003e20000000400 */
[----:B0-----:R-:W-:-:S02]  /*7060*/  IADD3 R32, P1, R160, R23, RZ ;  /* 0x00000017a0207210 */ /* 0x001fc40007f3e0ff */
[----:B-1----:R-:W-:-:S03]  /*7070*/  PRMT R37, RZ, 0x7610, R37 ;  /* 0x00007610ff257816 */ /* 0x002fc60000000025 */
        /* <DEDUP_REMOVED lines=25> */
[----:B------:R-:W-:-:S05]  /*7210*/  IMAD.X R33, R131, 0x1, R22, P1 ;  /* 0x0000000183217824 */ /* 0x000fca00008e0616 */
        /* <DEDUP_REMOVED lines=14> */
[----:B------:R-:W2:Y:S04]  /*7300*/  @!P0 LDG.E.U16 R40, [R32.64] ;  /* 0x0000000620288981 */ /* 0x000ea8000c1e1500 */
[----:B------:R-:W-:Y:S04]  /*7310*/  STS.U16 [R249+0x1900], R191 ;  /* 0x001900bff9007388 */ /* 0x000fe80000000400 */
[----:B------:R-:W-:Y:S04]  /*7320*/  STS.U16 [R249+0x2500], R47 ;  /* 0x0025002ff9007388 */ /* 0x000fe80000000400 */
[----:B------:R-:W-:Y:S04]  /*7330*/  STS.U16 [R249+0x2900], R109 ;  /* 0x0029006df9007388 */ /* 0x000fe80000000400 */
[----:B------:R-:W-:Y:S04]  /*7340*/  STS.U16 [R249+0x2d00], R118 ;  /* 0x002d0076f9007388 */ /* 0x000fe80000000400 */
[----:B------:R-:W-:Y:S04]  /*7350*/  STS.U16 [R249+0x3100], R126 ;  /* 0x0031007ef9007388 */ /* 0x000fe80000000400 */
[----:B---3--:R-:W-:Y:S04]  /*7360*/  STS.U16 [R249+0x3500], R132 ;  /* 0x00350084f9007388 */ /* 0x008fe80000000400 */
[----:B------:R-:W-:Y:S04]  /*7370*/  STS.U16 [R249+0x3900], R34 ;  /* 0x00390022f9007388 */ /* 0x000fe80000000400 */
        /* <DEDUP_REMOVED lines=10> */
[----:B------:R0:W-:Y:S04]  /*7420*/  STS.U16 [R248+0x2600], R183 ;  /* 0x002600b7f8007388 */ /* 0x0001e80000000400 */
[----:B------:R-:W-:Y:S04]  /*7430*/  STS.U16 [R248+0x2a00], R184 ;  /* 0x002a00b8f8007388 */ /* 0x000fe80000000400 */
[----:B------:R-:W-:Y:S04]  /*7440*/  STS.U16 [R248+0x2e00], R185 ;  /* 0x002e00b9f8007388 */ /* 0x000fe80000000400 */
[----:B----4-:R-:W-:Y:S04]  /*7450*/  STS.U16 [R248+0x3200], R124 ;  /* 0x0032007cf8007388 */ /* 0x010fe80000000400 */
[----:B-----5:R-:W-:Y:S04]  /*7460*/  STS.U16 [R248+0x3600], R117 ;  /* 0x00360075f8007388 */ /* 0x020fe80000000400 */
[----:B--2---:R-:W-:Y:S04]  /*7470*/  STS.U16 [R248+0x3a00], R111 ;  /* 0x003a006ff8007388 */ /* 0x004fe80000000400 */
        /* <DEDUP_REMOVED lines=17> */
[----:B------:R-:W-:Y:S01]  /*7590*/  BAR.SYNC.DEFER_BLOCKING 0x0 ;  /* 0x0000000000007b1d */ /* 0x000fe20000010000 */
[----:B0-----:R-:W-:-:S02]  /*75a0*/  LOP3.LUT R183, R20, 0x20, RZ, 0x3c, !PT ;  /* 0x0000002014b77812 */ /* 0x001fc400078e3cff */
[C---:B------:R-:W-:Y:S02]  /*75b0*/  LOP3.LUT R182, R20.reuse, 0x40, RZ, 0x3c, !PT ;  /* 0x0000004014b67812 */ /* 0x040fe400078e3cff */
[----:B------:R-:W-:Y:S01]  /*75c0*/  LOP3.LUT R191, R20, 0x60, RZ, 0x3c, !PT ;  /* 0x0000006014bf7812 */ /* 0x000fe200078e3cff */
[----:B------:R-:W-:Y:S04]  /*75d0*/  LDSM.16.MT88.4 R132, [R20+0x4000] ;  /* 0x004000001484783b */ /* 0x000fe80000004200 */
[----:B------:R-:W0:Y:S04]  /*75e0*/  LDSM.16.M88.4 R44, [R21] ;  /* 0x00000000152c783b */ /* 0x000e280000000200 */
[----:B------:R-:W1:Y:S04]  /*75f0*/  LDSM.16.M88.4 R40, [R21+0x1000] ;  /* 0x001000001528783b */ /* 0x000e680000000200 */
[----:B------:R-:W2:Y:S04]  /*7600*/  LDSM.16.M88.4 R36, [R21+0x2000] ;  /* 0x002000001524783b */ /* 0x000ea80000000200 */
[----:B------:R-:W3:Y:S04]  /*7610*/  LDSM.16.M88.4 R32, [R21+0x3000] ;  /* 0x003000001520783b */ /* 0x000ee80000000200 */
[----:B------:R-:W4:Y:S04]  /*7620*/  LDSM.16.MT88.4 R124, [R183+0x4000] ;  /* 0x00400000b77c783b */ /* 0x000f280000004200 */
[----:B------:R-:W5:Y:S04]  /*7630*/  LDSM.16.MT88.4 R116, [R182+0x4000] ;  /* 0x00400000b674783b */ /* 0x000f680000004200 */
[----:B------:R-:W3:Y:S01]  /*7640*/  LDSM.16.MT88.4 R108, [R191+0x4000] ;  /* 0x00400000bf6c783b */ /* 0x000ee20000004200 */
[C---:B0-----:R-:W-:Y:S08]  /*7650*/  HMMA.16816.F32.BF16 R96, R132.reuse, R44, R96 ;  /* 0x0000002c8460723c */ /* 0x041ff00000041860 */
[C---:B-1----:R-:W-:Y:S08]  /*7660*/  HMMA.16816.F32.BF16 R100, R132.reuse, R40, R100 ;  /* 0x000000288464723c */ /* 0x042ff00000041864 */
[C---:B--2---:R-:W-:Y:S08]  /*7670*/  HMMA.16816.F32.BF16 R92, R132.reuse, R36, R92 ;  /* 0x00000024845c723c */ /* 0x044ff0000004185c */
[----:B---3--:R-:W-:Y:S01]  /*7680*/  HMMA.16816.F32.BF16 R88, R132, R32, R88 ;  /* 0x000000208458723c */ /* 0x008fe20000041858 */
[----:B------:R-:W0:Y:S07]  /*7690*/  LDSM.16.MT88.4 R132, [R20+0x4800] ;  /* 0x004800001484783b */ /* 0x000e2e0000004200 */
[C---:B----4-:R-:W-:Y:S08]  /*76a0*/  HMMA.16816.F32.BF16 R84, R124.reuse, R44, R84 ;  /* 0x0000002c7c54723c */ /* 0x050ff00000041854 */
[C---:B------:R-:W-:Y:S08]  /*76b0*/  HMMA.16816.F32.BF16 R80, R124.reuse, R40, R80 ;  /* 0x000000287c50723c */ /* 0x040ff00000041850 */
[C---:B------:R-:W-:Y:S08]  /*76c0*/  HMMA.16816.F32.BF16 R76, R124.reuse, R36, R76 ;  /* 0x000000247c4c723c */ /* 0x040ff0000004184c */
[----:B------:R-:W-:Y:S01]  /*76d0*/  HMMA.16816.F32.BF16 R72, R124, R32, R72 ;  /* 0x000000207c48723c */ /* 0x000fe20000041848 */
[----:B------:R-:W1:Y:S07]  /*76e0*/  LDSM.16.MT88.4 R124, [R183+0x4800] ;  /* 0x00480000b77c783b */ /* 0x000e6e0000004200 */
[C---:B-----5:R-:W-:Y:S08]  /*76f0*/  HMMA.16816.F32.BF16 R68, R116.reuse, R44, R68 ;  /* 0x0000002c7444723c */ /* 0x060ff00000041844 */
[C---:B------:R-:W-:Y:S08]  /*7700*/  HMMA.16816.F32.BF16 R52, R116.reuse, R40, R52 ;  /* 0x000000287434723c */ /* 0x040ff00000041834 */
[C---:B------:R-:W-:Y:S08]  /*7710*/  HMMA.16816.F32.BF16 R48, R116.reuse, R36, R48 ;  /* 0x000000247430723c */ /* 0x040ff00000041830 */
[----:B------:R-:W-:Y:S01]  /*7720*/  HMMA.16816.F32.BF16 R56, R116, R32, R56 ;  /* 0x000000207438723c */ /* 0x000fe20000041838 */
[----:B------:R-:W2:Y:S07]  /*7730*/  LDSM.16.MT88.4 R116, [R182+0x4800] ;  /* 0x00480000b674783b */ /* 0x000eae0000004200 */
[C---:B------:R-:W-:Y:S08]  /*7740*/  HMMA.16816.F32.BF16 R60, R108.reuse, R44, R60 ;  /* 0x0000002c6c3c723c */ /* 0x040ff0000004183c */
[C---:B------:R-:W-:Y:S08]  /*7750*/  HMMA.16816.F32.BF16 R64, R108.reuse, R40, R64 ;  /* 0x000000286c40723c */ /* 0x040ff00000041840 */
[C---:B------:R-:W-:Y:S08]  /*7760*/  HMMA.16816.F32.BF16 R104, R108.reuse, R36, R104 ;  /* 0x000000246c68723c */ /* 0x040ff00000041868 */
[----:B------:R-:W-:Y:S01]  /*7770*/  HMMA.16816.F32.BF16 R112, R108, R32, R112 ;  /* 0x000000206c70723c */ /* 0x000fe20000041870 */
[----:B------:R-:W3:Y:S07]  /*7780*/  LDSM.16.MT88.4 R108, [R191+0x4800] ;  /* 0x00480000bf6c783b */ /* 0x000eee0000004200 */
[C---:B0-----:R-:W-:Y:S08]  /*7790*/  HMMA.16816.F32.BF16 R96, R132.reuse, R46, R96 ;  /* 0x0000002e8460723c */ /* 0x041ff00000041860 */
[C---:B------:R-:W-:Y:S08]  /*77a0*/  HMMA.16816.F32.BF16 R100, R132.reuse, R42, R100 ;  /* 0x0000002a8464723c */ /* 0x040ff00000041864 */
[----:B------:R-:W-:Y:S08]  /*77b0*/  HMMA.16816.F32.BF16 R92, R132, R38, R92 ;  /* 0x00000026845c723c */ /* 0x000ff0000004185c */
[C---:B-1----:R-:W-:Y:S08]  /*77c0*/  HMMA.16816.F32.BF16 R84, R124.reuse, R46, R84 ;  /* 0x0000002e7c54723c */ /* 0x042ff00000041854 */
[C---:B------:R-:W-:Y:S08]  /*77d0*/  HMMA.16816.F32.BF16 R80, R124.reuse, R42, R80 ;  /* 0x0000002a7c50723c */ /* 0x040ff00000041850 */
[----:B------:R-:W-:Y:S08]  /*77e0*/  HMMA.16816.F32.BF16 R76, R124, R38, R76 ;  /* 0x000000267c4c723c */ /* 0x000ff0000004184c */
[C---:B--2---:R-:W-:Y:S08]  /*77f0*/  HMMA.16816.F32.BF16 R68, R116.reuse, R46, R68 ;  /* 0x0000002e7444723c */ /* 0x044ff00000041844 */
[C---:B------:R-:W-:Y:S08]  /*7800*/  HMMA.16816.F32.BF16 R52, R116.reuse, R42, R52 ;  /* 0x0000002a7434723c */ /* 0x040ff00000041834 */
[----:B------:R-:W-:Y:S08]  /*7810*/  HMMA.16816.F32.BF16 R48, R116, R38, R48 ;  /* 0x000000267430723c */ /* 0x000ff00000041830 */
[C---:B---3--:R-:W-:Y:S01]  /*7820*/  HMMA.16816.F32.BF16 R44, R108.reuse, R46, R60 ;  /* 0x0000002e6c2c723c */ /* 0x048fe2000004183c */
[----:B------:R-:W-:Y:S07]  /*7830*/  LDSM.16.M88.4 R60, [R25] ;  /* 0x00000000193c783b */ /* 0x000fee0000000200 */
[C---:B------:R-:W-:Y:S01]  /*7840*/  HMMA.16816.F32.BF16 R40, R108.reuse, R42, R64 ;  /* 0x0000002a6c28723c */ /* 0x040fe20000041840 */
[----:B------:R-:W-:Y:S07]  /*7850*/  LDSM.16.M88.4 R64, [R25+0x1000] ;  /* 0x001000001940783b */ /* 0x000fee0000000200 */
[----:B------:R-:W-:Y:S01]  /*7860*/  HMMA.16816.F32.BF16 R36, R108, R38, R104 ;  /* 0x000000266c24723c */ /* 0x000fe20000041868 */
[----:B------:R-:W-:Y:S01]  /*7870*/  IMAD.MOV.U32 R24, RZ, RZ, c[0x0][0x18c] ;  /* 0x00006300ff187624 */ /* 0x000fe200078e00ff */
[----:B------:R-:W-:Y:S06]  /*7880*/  LDSM.16.M88.4 R104, [R25+0x2000] ;  /* 0x002000001968783b */ /* 0x000fec0000000200 */
[-C--:B------:R-:W-:Y:S01]  /*7890*/  HMMA.16816.F32.BF16 R88, R132, R34.reuse, R88 ;  /* 0x000000228458723c */ /* 0x080fe20000041858 */
[----:B------:R-:W0:Y:S07]  /*78a0*/  LDSM.16.MT88.4 R132, [R20+0x5000] ;  /* 0x005000001484783b */ /* 0x000e2e0000004200 */
[-C--:B------:R-:W-:Y:S01]  /*78b0*/  HMMA.16816.F32.BF16 R72, R124, R34.reuse, R72 ;  /* 0x000000227c48723c */ /* 0x080fe20000041848 */
[----:B------:R-:W1:Y:S07]  /*78c0*/  LDSM.16.MT88.4 R124, [R183+0x5000] ;  /* 0x00500000b77c783b */ /* 0x000e6e0000004200 */
[-C--:B------:R-:W-:Y:S01]  /*78d0*/  HMMA.16816.F32.BF16 R56, R116, R34.reuse, R56 ;  /* 0x000000227438723c */ /* 0x080fe20000041838 */
[----:B------:R-:W2:Y:S07]  /*78e0*/  LDSM.16.MT88.4 R116, [R182+0x5000] ;  /* 0x00500000b674783b */ /* 0x000eae0000004200 */
[----:B------:R-:W-:Y:S01]  /*78f0*/  HMMA.16816.F32.BF16 R108, R108, R34, R112 ;  /* 0x000000226c6c723c */ /* 0x000fe20000041870 */
[----:B------:R-:W3:Y:S01]  /*7900*/  LDSM.16.MT88.4 R32, [R191+0x5000] ;  /* 0x00500000bf20783b */ /* 0x000ee20000004200 */
[----:B------:R-:W-:-:S03]  /*7910*/  IMAD.SHL.U32 R24, R24, 0x40, RZ ;  /* 0x0000004018187824 */ /* 0x000fc600078e00ff */
[----:B------:R-:W4:Y:S03]  /*7920*/  LDSM.16.M88.4 R112, [R25+0x3000] ;  /* 0x003000001970783b */ /* 0x000f260000000200 */
[-C--:B0-----:R-:W-:Y:S08]  /*7930*/  HMMA.16816.F32.BF16 R96, R132, R60.reuse, R96 ;  /* 0x0000003c8460723c */ /* 0x081ff00000041860 */
[-C--:B-1----:R-:W-:Y:S08]  /*7940*/  HMMA.16816.F32.BF16 R84, R124, R60.reuse, R84 ;  /* 0x0000003c7c54723c */ /* 0x082ff00000041854 */
[-C--:B--2---:R-:W-:Y:S08]  /*7950*/  HMMA.16816.F32.BF16 R68, R116, R60.reuse, R68 ;  /* 0x0000003c7444723c */ /* 0x084ff00000041844 */
[----:B---3--:R-:W-:Y:S07]  /*7960*/  HMMA.16816.F32.BF16 R44, R32, R60, R44 ;  /* 0x0000003c202c723c */ /* 0x008fee000004182c */
[----:B------:R-:W-:-:S02]  /*7970*/  IMAD.MOV.U32 R60, RZ, RZ, R17 ;  /* 0x000000ffff3c7224 */ /* 0x000fc400078e0011 */
[----:B------:R-:W-:Y:S01]  /*7980*/  IMAD.MOV.U32 R61, RZ, RZ, R16 ;  /* 0x000000ffff3d7224 */ /* 0x000fe200078e0010 */
[----:B------:R-:W-:Y:S03]  /*7990*/  HMMA.16816.F32.BF16 R100, R132, R64, R100 ;  /* 0x000000408464723c */ /* 0x000fe60000041864 */
[----:B------:R-:W-:-:S05]  /*79a0*/  IMAD.WIDE R60, R24, 0x2, R60 ;  /* 0x00000002183c7825 */ /* 0x000fca00078e023c */
[----:B------:R-:W-:Y:S01]  /*79b0*/  HMMA.16816.F32.BF16 R80, R124, R64, R80 ;  /* 0x000000407c50723c */ /* 0x000fe20000041850 */
[----:B------:R-:W-:Y:S02]  /*79c0*/  IMAD.MOV.U32 R17, RZ, RZ, R60 ;  /* 0x000000ffff117224 */ /* 0x000fe400078e003c */
[----:B------:R-:W-:-:S05]  /*79d0*/  IMAD.MOV.U32 R16, RZ, RZ, R61 ;  /* 0x000000ffff107224 */ /* 0x000fca00078e003d */
[----:B------:R-:W-:Y:S01]  /*79e0*/  HMMA.16816.F32.BF16 R52, R116, R64, R52 ;  /* 0x000000407434723c */ /* 0x000fe20000041834 */
[----:B------:R-:W-:-:S07]  /*79f0*/  IMAD.MOV.U32 R60, RZ, RZ, R12 ;  /* 0x000000ffff3c7224 */ /* 0x000fce00078e000c */
[----:B------:R-:W-:Y:S01]  /*7a00*/  HMMA.16816.F32.BF16 R40, R32, R64, R40 ;  /* 0x000000402028723c */ /* 0x000fe20000041828 */
[----:B------:R-:W-:-:S06]  /*7a10*/  IMAD.MOV.U32 R61, RZ, RZ, R11 ;  /* 0x000000ffff3d7224 */ /* 0x000fcc00078e000b */
[----:B------:R-:W-:Y:S02]  /*7a20*/  IMAD.MOV.U32 R64, RZ, RZ, R15 ;  /* 0x000000ffff407224 */ /* 0x000fe400078e000f */
[----:B------:R-:W-:-:S04]  /*7a30*/  IMAD.MOV.U32 R65, RZ, RZ, R14 ;  /* 0x000000ffff417224 */ /* 0x000fc800078e000e */
[----:B------:R-:W-:-:S04]  /*7a40*/  IMAD.WIDE R64, R24, 0x2, R64 ;  /* 0x0000000218407825 */ /* 0x000fc800078e0240 */
[----:B------:R-:W-:Y:S02]  /*7a50*/  IMAD.MOV.U32 R15, RZ, RZ, R64 ;  /* 0x000000ffff0f7224 */ /* 0x000fe400078e0040 */
[----:B------:R-:W-:Y:S02]  /*7a60*/  IMAD.MOV.U32 R14, RZ, RZ, R65 ;  /* 0x000000ffff0e7224 */ /* 0x000fe400078e0041 */
[----:B------:R-:W-:-:S04]  /*7a70*/  IMAD.WIDE R60, R24, 0x2, R60 ;  /* 0x00000002183c7825 */ /* 0x000fc800078e023c */
[----:B------:R-:W-:Y:S02]  /*7a80*/  IMAD.MOV.U32 R64, RZ, RZ, R10 ;  /* 0x000000ffff407224 */ /* 0x000fe400078e000a */
[----:B------:R-:W-:Y:S02]  /*7a90*/  IMAD.MOV.U32 R65, RZ, RZ, R9 ;  /* 0x000000ffff417224 */ /* 0x000fe400078e0009 */
[----:B------:R-:W-:Y:S02]  /*7aa0*/  IMAD.MOV.U32 R12, RZ, RZ, R60 ;  /* 0x000000ffff0c7224 */ /* 0x000fe400078e003c */
[----:B------:R-:W-:-:S04]  /*7ab0*/  IMAD.WIDE R64, R24, 0x2, R64 ;  /* 0x0000000218407825 */ /* 0x000fc800078e0240 */
[----:B------:R-:W-:Y:S02]  /*7ac0*/  IMAD.MOV.U32 R11, RZ, RZ, R61 ;  /* 0x000000ffff0b7224 */ /* 0x000fe400078e003d */
[----:B------:R-:W-:Y:S02]  /*7ad0*/  IMAD.MOV.U32 R60, RZ, RZ, R7 ;  /* 0x000000ffff3c7224 */ /* 0x000fe400078e0007 */
[----:B------:R-:W-:Y:S02]  /*7ae0*/  IMAD.MOV.U32 R61, RZ, RZ, R6 ;  /* 0x000000ffff3d7224 */ /* 0x000fe400078e0006 */
        /* <DEDUP_REMOVED lines=29> */
[----:B------:R-:W-:Y:S01]  /*7cc0*/  IMAD.MOV.U32 R61, RZ, RZ, R129 ;  /* 0x000000ffff3d7224 */ /* 0x000fe200078e0081 */
[----:B------:R-:W-:Y:S01]  /*7cd0*/  HMMA.16816.F32.BF16 R48, R116, R104, R48 ;  /* 0x000000687430723c */ /* 0x000fe20000041830 */
[----:B------:R-:W-:Y:S02]  /*7ce0*/  IMAD.MOV.U32 R123, RZ, RZ, R64 ;  /* 0x000000ffff7b7224 */ /* 0x000fe400078e0040 */
[----:B------:R-:W-:Y:S02]  /*7cf0*/  IMAD.MOV.U32 R122, RZ, RZ, R65 ;  /* 0x000000ffff7a7224 */ /* 0x000fe400078e0041 */
[----:B------:R-:W-:-:S03]  /*7d00*/  IMAD.WIDE R60, R24, 0x2, R60 ;  /* 0x00000002183c7825 */ /* 0x000fc600078e023c */
[----:B----4-:R-:W-:Y:S01]  /*7d10*/  HMMA.16816.F32.BF16 R56, R116, R112, R56 ;  /* 0x000000707438723c */ /* 0x010fe20000041838 */
[----:B------:R-:W-:Y:S02]  /*7d20*/  IMAD.MOV.U32 R64, RZ, RZ, R136 ;  /* 0x000000ffff407224 */ /* 0x000fe400078e0088 */
[----:B------:R-:W-:-:S04]  /*7d30*/  IMAD.MOV.U32 R65, RZ, RZ, R131 ;  /* 0x000000ffff417224 */ /* 0x000fc800078e0083 */
[----:B------:R-:W-:Y:S02]  /*7d40*/  IMAD.MOV.U32 R116, RZ, RZ, R227 ;  /* 0x000000ffff747224 */ /* 0x000fe400078e00e3 */
[----:B------:R-:W-:Y:S02]  /*7d50*/  IMAD.MOV.U32 R117, RZ, RZ, R13 ;  /* 0x000000ffff757224 */ /* 0x000fe400078e000d */
[----:B------:R-:W-:-:S04]  /*7d60*/  IMAD.WIDE R64, R24, 0x2, R64 ;  /* 0x0000000218407825 */ /* 0x000fc800078e0240 */
        /* <DEDUP_REMOVED lines=8> */
[----:B------:R-:W-:-:S02]  /*7df0*/  IMAD.MOV.U32 R13, RZ, RZ, R117 ;  /* 0x000000ffff0d7224 */ /* 0x000fc400078e0075 */
[----:B------:R-:W-:-:S04]  /*7e00*/  IMAD.WIDE R60, R24, 0x2, R60 ;  /* 0x00000002183c7825 */ /* 0x000fc800078e023c */
[----:B------:R-:W-:Y:S02]  /*7e10*/  IMAD.MOV.U32 R64, RZ, RZ, R141 ;  /* 0x000000ffff407224 */ /* 0x000fe400078e008d */
[----:B------:R-:W-:Y:S02]  /*7e20*/  IMAD.MOV.U32 R65, RZ, RZ, R140 ;  /* 0x000000ffff417224 */ /* 0x000fe400078e008c */
        /* <DEDUP_REMOVED lines=24> */
[----:B------:R-:W-:Y:S01]  /*7fb0*/  IMAD.MOV.U32 R145, RZ, RZ, R65 ;  /* 0x000000ffff917224 */ /* 0x000fe200078e0041 */
[----:B------:R-:W-:Y:S01]  /*7fc0*/  HMMA.16816.F32.BF16 R36, R32, R104, R36 ;  /* 0x000000682024723c */ /* 0x000fe20000041824 */
[----:B------:R-:W-:Y:S02]  /*7fd0*/  IMAD.MOV.U32 R229, RZ, RZ, R116 ;  /* 0x000000ffffe57224 */ /* 0x000fe400078e0074 */
[----:B------:R-:W-:-:S02]  /*7fe0*/  IMAD.MOV.U32 R3, RZ, RZ, R117 ;  /* 0x000000ffff037224 */ /* 0x000fc400078e0075 */
[----:B------:R-:W-:-:S03]  /*7ff0*/  IMAD.WIDE R60, R24, 0x2, R60 ;  /* 0x00000002183c7825 */ /* 0x000fc600078e023c */
[----:B------:R-:W-:Y:S01]  /*8000*/  HMMA.16816.F32.BF16 R108, R32, R112, R108 ;  /* 0x00000070206c723c */ /* 0x000fe2000004186c */
[----:B------:R-:W-:Y:S01]  /*8010*/  IMAD.MOV.U32 R64, RZ, RZ, R235 ;  /* 0x000000ffff407224 */ /* 0x000fe200078e00eb */
[----:B------:R-:W0:Y:S01]  /*8020*/  LDSM.16.MT88.4 R32, [R20+0x5800] ;  /* 0x005800001420783b */ /* 0x000e220000004200 */
        /* <DEDUP_REMOVED lines=21> */
[----:B------:R-:W-:-:S04]  /*8180*/  IMAD.WIDE R116, R24, 0x2, R116 ;  /* 0x0000000218747825 */ /* 0x000fc800078e0274 */
[----:B------:R-:W-:Y:S02]  /*8190*/  IMAD.MOV.U32 R60, RZ, RZ, R237 ;  /* 0x000000ffff3c7224 */ /* 0x000fe400078e00ed */
[----:B------:R-:W-:Y:S01]  /*81a0*/  IMAD.MOV.U32 R61, RZ, RZ, R203 ;  /* 0x000000ffff3d7224 */ /* 0x000fe200078e00cb */
[C---:B------:R-:W-:Y:S01]  /*81b0*/  HMMA.16816.F32.BF16 R92, R132.reuse, R104, R92 ;  /* 0x00000068845c723c */ /* 0x040fe2000004185c */
[----:B------:R-:W-:Y:S02]  /*81c0*/  IMAD.MOV.U32 R150, RZ, RZ, R64 ;  /* 0x000000ffff967224 */ /* 0x000fe400078e0040 */
[----:B------:R-:W-:Y:S02]  /*81d0*/  IMAD.MOV.U32 R149, RZ, RZ, R65 ;  /* 0x000000ffff957224 */ /* 0x000fe400078e0041 */
[----:B------:R-:W-:Y:S02]  /*81e0*/  IMAD.MOV.U32 R231, RZ, RZ, R116 ;  /* 0x000000ffffe77224 */ /* 0x000fe400078e0074 */
[----:B------:R-:W-:Y:S01]  /*81f0*/  IMAD.MOV.U32 R128, RZ, RZ, R117 ;  /* 0x000000ffff807224 */ /* 0x000fe200078e0075 */
[----:B------:R-:W-:Y:S01]  /*8200*/  HMMA.16816.F32.BF16 R88, R132, R112, R88 ;  /* 0x000000708458723c */ /* 0x000fe20000041858 */
[----:B------:R-:W-:-:S02]  /*8210*/  IMAD.MOV.U32 R64, RZ, RZ, R153 ;  /* 0x000000ffff407224 */ /* 0x000fc400078e0099 */
        /* <DEDUP_REMOVED lines=30> */
[----:B------:R-:W-:Y:S01]  /*8400*/  IMAD.MOV.U32 R60, RZ, RZ, R239 ;  /* 0x000000ffff3c7224 */ /* 0x000fe200078e00ef */
[----:B------:R-:W1:Y:S01]  /*8410*/  LDSM.16.MT88.4 R116, [R183+0x5800] ;  /* 0x00580000b774783b */ /* 0x000e620000004200 */
[----:B------:R-:W-:Y:S01]  /*8420*/  IMAD.MOV.U32 R61, RZ, RZ, R207 ;  /* 0x000000ffff3d7224 */ /* 0x000fe200078e00cf */
[----:B0-----:R-:W-:Y:S03]  /*8430*/  HMMA.16816.F32.BF16 R96, R32, R62, R96 ;  /* 0x0000003e2060723c */ /* 0x001fe60000041860 */
[----:B------:R-:W-:-:S05]  /*8440*/  IMAD.WIDE R60, R24, 0x2, R60 ;  /* 0x00000002183c7825 */ /* 0x000fca00078e023c */
[----:B------:R-:W-:Y:S01]  /*8450*/  HMMA.16816.F32.BF16 R100, R32, R66, R100 ;  /* 0x000000422064723c */ /* 0x000fe20000041864 */
[----:B------:R-:W-:Y:S02]  /*8460*/  IMAD.MOV.U32 R239, RZ, RZ, R60 ;  /* 0x000000ffffef7224 */ /* 0x000fe400078e003c */
[----:B------:R-:W-:-:S05]  /*8470*/  IMAD.MOV.U32 R207, RZ, RZ, R61 ;  /* 0x000000ffffcf7224 */ /* 0x000fca00078e003d */
[----:B------:R-:W-:Y:S01]  /*8480*/  HMMA.16816.F32.BF16 R92, R32, R106, R92 ;  /* 0x0000006a205c723c */ /* 0x000fe2000004185c */
[----:B------:R-:W-:Y:S02]  /*8490*/  IMAD.MOV.U32 R60, RZ, RZ, R160 ;  /* 0x000000ffff3c7224 */ /* 0x000fe400078e00a0 */
[----:B------:R-:W-:-:S05]  /*84a0*/  IMAD.MOV.U32 R61, RZ, RZ, R159 ;  /* 0x000000ffff3d7224 */ /* 0x000fca00078e009f */
[----:B------:R-:W-:Y:S01]  /*84b0*/  HMMA.16816.F32.BF16 R88, R32, R114, R88 ;  /* 0x000000722058723c */ /* 0x000fe20000041858 */
[----:B------:R-:W0:Y:S01]  /*84c0*/  LDSM.16.MT88.4 R32, [R182+0x5800] ;  /* 0x00580000b620783b */ /* 0x000e220000004200 */
[----:B------:R-:W-:Y:S02]  /*84d0*/  IMAD.MOV.U32 R206, RZ, RZ, R64 ;  /* 0x000000ffffce7224 */ /* 0x000fe400078e0040 */
[----:B------:R-:W-:Y:S02]  /*84e0*/  IMAD.MOV.U32 R156, RZ, RZ, R65 ;  /* 0x000000ffff9c7224 */ /* 0x000fe400078e0041 */
[----:B------:R-:W-:Y:S02]  /*84f0*/  IMAD.MOV.U32 R64, RZ, RZ, R158 ;  /* 0x000000ffff407224 */ /* 0x000fe400078e009e */
[----:B------:R-:W-:Y:S02]  /*8500*/  IMAD.MOV.U32 R65, RZ, RZ, R157 ;  /* 0x000000ffff417224 */ /* 0x000fe400078e009d */
[C---:B------:R-:W-:Y:S01]  /*8510*/  IMAD.WIDE R60, R24.reuse, 0x2, R60 ;  /* 0x00000002183c7825 */ /* 0x040fe200078e023c */
[----:B------:R-:W-:Y:S03]  /*8520*/  HMMA.16816.F32.BF16 R76, R124, R104, R76 ;  /* 0x000000687c4c723c */ /* 0x000fe6000004184c */
[----:B------:R-:W-:-:S04]  /*8530*/  IMAD.WIDE R64, R24, 0x2, R64 ;  /* 0x0000000218407825 */ /* 0x000fc800078e0240 */
[----:B------:R-:W-:Y:S01]  /*8540*/  IMAD.MOV.U32 R160, RZ, RZ, R60 ;  /* 0x000000ffffa07224 */ /* 0x000fe200078e003c */
[----:B------:R-:W-:Y:S01]  /*8550*/  HMMA.16816.F32.BF16 R72, R124, R112, R72 ;  /* 0x000000707c48723c */ /* 0x000fe20000041848 */
        /* <DEDUP_REMOVED lines=19> */
[----:B------:R-:W-:-:S04]  /*8690*/  IMAD.WIDE R60, R24, 0x2, R60 ;  /* 0x00000002183c7825 */ /* 0x000fc800078e023c */
[----:B------:R-:W-:Y:S01]  /*86a0*/  IMAD.MOV.U32 R105, RZ, RZ, R151 ;  /* 0x000000ffff697224 */ /* 0x000fe200078e0097 */
[----:B-1----:R-:W-:Y:S01]  /*86b0*/  HMMA.16816.F32.BF16 R84, R116, R62, R84 ;  /* 0x0000003e7454723c */ /* 0x002fe20000041854 */
[----:B------:R-:W-:Y:S02]  /*86c0*/  IMAD.MOV.U32 R240, RZ, RZ, R60 ;  /* 0x000000fffff07224 */ /* 0x000fe400078e003c */
[----:B------:R-:W-:Y:S02]  /*86d0*/  IMAD.MOV.U32 R211, RZ, RZ, R61 ;  /* 0x000000ffffd37224 */ /* 0x000fe400078e003d */
[----:B------:R-:W-:-:S03]  /*86e0*/  IMAD.WIDE R104, R24, 0x2, R104 ;  /* 0x0000000218687825 */ /* 0x000fc600078e0268 */
[----:B------:R-:W-:Y:S01]  /*86f0*/  HMMA.16816.F32.BF16 R80, R116, R66, R80 ;  /* 0x000000427450723c */ /* 0x000fe20000041850 */
[----:B------:R-:W-:Y:S02]  /*8700*/  IMAD.MOV.U32 R60, RZ, RZ, R241 ;  /* 0x000000ffff3c7224 */ /* 0x000fe400078e00f1 */
[----:B------:R-:W-:Y:S02]  /*8710*/  IMAD.MOV.U32 R61, RZ, RZ, R213 ;  /* 0x000000ffff3d7224 */ /* 0x000fe400078e00d5 */
[----:B------:R-:W-:-:S03]  /*8720*/  IMAD.MOV.U32 R210, RZ, RZ, R64 ;  /* 0x000000ffffd27224 */ /* 0x000fc600078e0040 */
[----:B------:R-:W-:Y:S01]  /*8730*/  HMMA.16816.F32.BF16 R76, R116, R106, R76 ;  /* 0x0000006a744c723c */ /* 0x000fe2000004184c */
[----:B------:R-:W-:Y:S02]  /*8740*/  IMAD.MOV.U32 R167, RZ, RZ, R65 ;  /* 0x000000ffffa77224 */ /* 0x000fe400078e0041 */
[----:B------:R-:W-:-:S05]  /*8750*/  IMAD.MOV.U32 R200, RZ, RZ, R104 ;  /* 0x000000ffffc87224 */ /* 0x000fca00078e0068 */
[----:B------:R-:W-:Y:S01]  /*8760*/  HMMA.16816.F32.BF16 R72, R116, R114, R72 ;  /* 0x000000727448723c */ /* 0x000fe20000041848 */
[----:B------:R-:W1:Y:S01]  /*8770*/  LDSM.16.MT88.4 R116, [R191+0x5800] ;  /* 0x00580000bf74783b */ /* 0x000e620000004200 */
[----:B------:R-:W-:Y:S02]  /*8780*/  IMAD.MOV.U32 R151, RZ, RZ, R105 ;  /* 0x000000ffff977224 */ /* 0x000fe400078e0069 */
[----:B------:R-:W-:Y:S02]  /*8790*/  IMAD.MOV.U32 R64, RZ, RZ, R212 ;  /* 0x000000ffff407224 */ /* 0x000fe400078e00d4 */
[----:B------:R-:W-:Y:S02]  /*87a0*/  IMAD.MOV.U32 R65, RZ, RZ, R168 ;  /* 0x000000ffff417224 */ /* 0x000fe400078e00a8 */
[----:B------:R-:W-:Y:S01]  /*87b0*/  IMAD.WIDE R60, R24, 0x2, R60 ;  /* 0x00000002183c7825 */ /* 0x000fe200078e023c */
[----:B0-----:R-:W-:Y:S03]  /*87c0*/  HMMA.16816.F32.BF16 R68, R32, R62, R68 ;  /* 0x0000003e2044723c */ /* 0x001fe60000041844 */
[----:B------:R-:W-:-:S02]  /*87d0*/  IMAD.MOV.U32 R104, RZ, RZ, R202 ;  /* 0x000000ffff687224 */ /* 0x000fc400078e00ca */
[----:B------:R-:W-:-:S03]  /*87e0*/  IMAD.MOV.U32 R105, RZ, RZ, R154 ;  /* 0x000000ffff697224 */ /* 0x000fc600078e009a */
[----:B------:R-:W-:Y:S01]  /*87f0*/  HMMA.16816.F32.BF16 R52, R32, R66, R52 ;  /* 0x000000422034723c */ /* 0x000fe20000041834 */
[----:B------:R-:W-:-:S04]  /*8800*/  IMAD.WIDE R64, R24, 0x2, R64 ;  /* 0x0000000218407825 */ /* 0x000fc800078e0240 */
[----:B------:R-:W-:-:S03]  /*8810*/  IMAD.MOV.U32 R241, RZ, RZ, R60 ;  /* 0x000000fffff17224 */ /* 0x000fc600078e003c */
[----:B------:R-:W-:Y:S01]  /*8820*/  HMMA.16816.F32.BF16 R48, R32, R106, R48 ;  /* 0x0000006a2030723c */ /* 0x000fe20000041830 */
[----:B------:R-:W-:Y:S02]  /*8830*/  IMAD.MOV.U32 R213, RZ, RZ, R61 ;  /* 0x000000ffffd57224 */ /* 0x000fe400078e003d */
[----:B------:R-:W-:-:S05]  /*8840*/  IMAD.WIDE R104, R24, 0x2, R104 ;  /* 0x0000000218687825 */ /* 0x000fca00078e0268 */
[----:B------:R-:W-:Y:S01]  /*8850*/  HMMA.16816.F32.BF16 R56, R32, R114, R56 ;  /* 0x000000722038723c */ /* 0x000fe20000041838 */
[----:B------:R-:W-:Y:S02]  /*8860*/  IMAD.MOV.U32 R60, RZ, RZ, R214 ;  /* 0x000000ffff3c7224 */ /* 0x000fe400078e00d6 */
[----:B------:R-:W-:-:S04]  /*8870*/  IMAD.MOV.U32 R61, RZ, RZ, R169 ;  /* 0x000000ffff3d7224 */ /* 0x000fc800078e00a9 */
[----:B------:R-:W-:Y:S02]  /*8880*/  IMAD.MOV.U32 R34, RZ, RZ, R176 ;  /* 0x000000ffff227224 */ /* 0x000fe400078e00b0 */
[----:B------:R-:W-:Y:S02]  /*8890*/  IMAD.MOV.U32 R35, RZ, RZ, R175 ;  /* 0x000000ffff237224 */ /* 0x000fe400078e00af */
        /* <DEDUP_REMOVED lines=17> */
[----:B------:R-:W-:Y:S02]  /*89b0*/  IMAD.MOV.U32 R34, RZ, RZ, R179 ;  /* 0x000000ffff227224 */ /* 0x000fe400078e00b3 */
[----:B------:R-:W-:Y:S02]  /*89c0*/  IMAD.MOV.U32 R35, RZ, RZ, R178 ;  /* 0x000000ffff237224 */ /* 0x000fe400078e00b2 */
[----:B------:R-:W-:Y:S02]  /*89d0*/  IMAD.MOV.U32 R32, RZ, RZ, R244 ;  /* 0x000000ffff207224 */ /* 0x000fe400078e00f4 */
[----:B------:R-:W-:-:S02]  /*89e0*/  IMAD.MOV.U32 R33, RZ, RZ, R220 ;  /* 0x000000ffff217224 */ /* 0x000fc400078e00dc */
[----:B------:R-:W-:-:S04]  /*89f0*/  IMAD.WIDE R104, R24, 0x2, R104 ;  /* 0x0000000218687825 */ /* 0x000fc800078e0268 */
[----:B------:R-:W-:-:S04]  /*8a00*/  IMAD.WIDE R60, R24, 0x2, R60 ;  /* 0x00000002183c7825 */ /* 0x000fc800078e023c */
        /* <DEDUP_REMOVED lines=18> */
[----:B------:R-:W-:-:S04]  /*8b30*/  IMAD.WIDE R104, R24, 0x2, R104 ;  /* 0x0000000218687825 */ /* 0x000fc800078e0268 */
[----:B------:R-:W-:Y:S01]  /*8b40*/  IMAD.WIDE R60, R24, 0x2, R60 ;  /* 0x00000002183c7825 */ /* 0x000fe200078e023c */
[----:B------:R-:W-:-:S03]  /*8b50*/  IADD3 R26, R26, -0x1, RZ ;  /* 0xffffffff1a1a7810 */ /* 0x000fc60007ffe0ff */
        /* <DEDUP_REMOVED lines=21> */
[----:B------:R-:W-:Y:S01]  /*8cb0*/  IMAD.MOV.U32 R33, RZ, RZ, R195 ;  /* 0x000000ffff217224 */ /* 0x000fe200078e00c3 */
[----:B------:R-:W-:Y:S01]  /*8cc0*/  ISETP.NE.U32.AND P0, PT, R26, RZ, PT ;  /* 0x000000ff1a00720c */ /* 0x000fe20003f05070 */
[----:B------:R-:W-:-:S04]  /*8cd0*/  IMAD.WIDE R64, R24, 0x2, R64 ;  /* 0x0000000218407825 */ /* 0x000fc800078e0240 */
[----:B------:R-:W-:-:S04]  /*8ce0*/  IMAD.WIDE R104, R24, 0x2, R104 ;  /* 0x0000000218687825 */ /* 0x000fc800078e0268 */
[----:B------:R-:W-:-:S04]  /*8cf0*/  IMAD.WIDE R60, R24, 0x2, R60 ;  /* 0x00000002183c7825 */ /* 0x000fc800078e023c */
[----:B------:R-:W-:-:S04]  /*8d00*/  IMAD.WIDE R34, R24, 0x2, R34 ;  /* 0x0000000218227825 */ /* 0x000fc800078e0222 */
[----:B------:R-:W-:-:S04]  /*8d10*/  IMAD.WIDE R32, R24, 0x2, R32 ;  /* 0x0000000218207825 */ /* 0x000fc800078e0220 */
[----:B------:R-:W-:Y:S02]  /*8d20*/  IMAD.MOV.U32 R171, RZ, RZ, R64 ;  /* 0x000000ffffab7224 */ /* 0x000fe400078e0040 */
[----:B------:R-:W-:Y:S02]  /*8d30*/  IMAD.MOV.U32 R170, RZ, RZ, R65 ;  /* 0x000000ffffaa7224 */ /* 0x000fe400078e0041 */
[----:B------:R-:W-:Y:S01]  /*8d40*/  IMAD.MOV.U32 R216, RZ, RZ, R104 ;  /* 0x000000ffffd87224 */ /* 0x000fe200078e0068 */
[----:B-1----:R-:W-:Y:S01]  /*8d50*/  HMMA.16816.F32.BF16 R64, R116, R66, R40 ;  /* 0x000000427440723c */ /* 0x002fe20000041828 */
[----:B------:R-:W-:Y:S02]  /*8d60*/  IMAD.MOV.U32 R174, RZ, RZ, R105 ;  /* 0x000000ffffae7224 */ /* 0x000fe400078e0069 */
[----:B------:R-:W-:Y:S02]  /*8d70*/  IMAD.MOV.U32 R217, RZ, RZ, R60 ;  /* 0x000000ffffd97224 */ /* 0x000fe400078e003c */
[----:B------:R-:W-:-:S02]  /*8d80*/  IMAD.MOV.U32 R177, RZ, RZ, R61 ;  /* 0x000000ffffb17224 */ /* 0x000fc400078e003d */
        /* <DEDUP_REMOVED lines=16> */
[----:B------:R-:W-:Y:S01]  /*8e90*/  IMAD.MOV.U32 R124, RZ, RZ, c[0x0][0x188] ;  /* 0x00006200ff7c7624 */ /* 0x000fe200078e00ff */
[----:B------:R-:W-:Y:S01]  /*8ea0*/  HMMA.16816.F32.BF16 R112, R116, R114, R108 ;  /* 0x000000727470723c */ /* 0x000fe2000004186c */
[----:B------:R-:W-:Y:S01]  /*8eb0*/  IMAD.WIDE R44, R24, 0x2, R44 ;  /* 0x00000002182c7825 */ /* 0x000fe200078e022c */
[----:B------:R-:W-:-:S03]  /*8ec0*/  UIADD3 UR4, UR4, -0x40, URZ ;  /* 0xffffffc004047890 */ /* 0x000fc6000fffe03f */
[----:B------:R-:W-:-:S04]  /*8ed0*/  IMAD.WIDE R40, R24, 0x2, R40 ;  /* 0x0000000218287825 */ /* 0x000fc800078e0228 */
[----:B------:R-:W-:-:S04]  /*8ee0*/  IMAD.WIDE R36, R24, 0x2, R36 ;  /* 0x0000000218247825 */ /* 0x000fc800078e0224 */
[----:B------:R-:W-:Y:S02]  /*8ef0*/  IMAD.SHL.U32 R124, R124, 0x40, RZ ;  /* 0x000000407c7c7824 */ /* 0x000fe400078e00ff */
        /* <DEDUP_REMOVED lines=12> */
[----:B------:R-:W-:Y:S01]  /*8fc0*/  IMAD.MOV.U32 R199, RZ, RZ, R33 ;  /* 0x000000ffffc77224 */ /* 0x000fe200078e0021 */
[----:B------:R-:W-:Y:S01]  /*8fd0*/  @!P0 CALL.REL.NOINC `(.L_x_2) ;  /* 0x0000001000008944 */ /* 0x000fe20003c00000 */
[----:B------:R-:W-:Y:S05]  /*8fe0*/  BRA `(.L_x_3) ;  /* 0xffffc10000007947 */ /* 0x000fea000383ffff */
.L_x_2:
[----:B------:R-:W-:Y:S02]  /*8ff0*/  F2FP.BF16.PACK_AB R10, R67, R63 ;  /* 0x0000003f430a723e */ /* 0x000fe400000010ff */
[----:B------:R-:W-:Y:S02]  /*9000*/  F2FP.BF16.PACK_AB R12, R55, R71 ;  /* 0x00000047370c723e */ /* 0x000fe400000010ff */
[----:B------:R-:W-:-:S02]  /*9010*/  F2FP.BF16.PACK_AB R4, R83, R87 ;  /* 0x000000575304723e */ /* 0x000fc400000010ff */
[----:B------:R-:W-:Y:S02]  /*9020*/  F2FP.BF16.PACK_AB R6, R103, R99 ;  /* 0x000000636706723e */ /* 0x000fe400000010ff */
[----:B------:R-:W-:Y:S02]  /*9030*/  F2FP.BF16.PACK_AB R2, R65, R61 ;  /* 0x0000003d4102723e */ /* 0x000fe400000010ff */
[----:B------:R-:W-:Y:S02]  /*9040*/  F2FP.BF16.PACK_AB R8, R53, R69 ;  /* 0x000000453508723e */ /* 0x000fe400000010ff */
        /* <DEDUP_REMOVED lines=26> */
.L_x_1:
[----:B------:R-:W2:Y:S04]  /*91f0*/  LDL.LU R19, [R1+0xf8] ;  /* 0x0000f80001137983 */ /* 0x000ea80000300800 */
[----:B------:R-:W3:Y:S04]  /*9200*/  S2R R20, SR_TID.X ;  /* 0x0000000000147919 */ /* 0x000ee80000002100 */
[----:B------:R-:W4:Y:S04]  /*9210*/  LDL.LU R25, [R1+0x78] ;  /* 0x0000780001197983 */ /* 0x000f280000300800 */
[----:B------:R-:W5:Y:S04]  /*9220*/  LDL.LU R23, [R1+0xf4] ;  /* 0x0000f40001177983 */ /* 0x000f680000300800 */
[----:B------:R-:W4:Y:S04]  /*9230*/  LDL.LU R22, [R1+0x74] ;  /* 0x0000740001167983 */ /* 0x000f280000300800 */
[----:B------:R-:W4:Y:S04]  /*9240*/  LDL.LU R24, [R1+0x70] ;  /* 0x0000700001187983 */ /* 0x000f280000300800 */
[----:B------:R-:W4:Y:S01]  /*9250*/  LDL.LU R26, [R1+0x6c] ;  /* 0x00006c00011a7983 */ /* 0x000f220000300800 */
[----:B-1-3--:R-:W-:Y:S01]  /*9260*/  IMAD.SHL.U32 R0, R20, 0x8, RZ ;  /* 0x0000000814007824 */ /* 0x00afe200078e00ff */
[----:B------:R-:W-:-:S04]  /*9270*/  SHF.R.S32.HI R18, RZ, 0x4, R20 ;  /* 0x00000004ff127819 */ /* 0x000fc80000011414 */
[----:B------:R-:W-:Y:S01]  /*9280*/  SGXT R18, R18, 0x1 ;  /* 0x000000011212781a */ /* 0x000fe20000000200 */
[----:B------:R-:W-:Y:S01]  /*9290*/  BAR.SYNC.DEFER_BLOCKING 0x0 ;  /* 0x0000000000007b1d */ /* 0x000fe20000010000 */
[----:B------:R-:W-:Y:S02]  /*92a0*/  LOP3.LUT R20, R20, 0xc, RZ, 0xc0, !PT ;  /* 0x0000000c14147812 */ /* 0x000fe400078ec0ff */
[----:B------:R-:W-:-:S05]  /*92b0*/  LOP3.LUT R21, R250, 0x60, RZ, 0xc0, !PT ;  /* 0x00000060fa157812 */ /* 0x000fca00078ec0ff */
[----:B------:R-:W-:-:S04]  /*92c0*/  IMAD R21, R20, 0x400, R21 ;  /* 0x0000040014157824 */ /* 0x000fc800078e0215 */
[----:B------:R-:W-:Y:S01]  /*92d0*/  IMAD R20, R20, 0x2, R21 ;  /* 0x0000000214147824 */ /* 0x000fe200078e0215 */
[----:B--2---:R-:W-:-:S04]  /*92e0*/  LOP3.LUT R19, R19, 0x78, R0, 0xf8, !PT ;  /* 0x0000007813137812 */ /* 0x004fc800078ef800 */
[----:B------:R-:W-:Y:S02]  /*92f0*/  LOP3.LUT R18, R19, 0x1008, R18, 0x78, !PT ;  /* 0x0000100813127812 */ /* 0x000fe400078e7812 */
[----:B------:R-:W-:Y:S02]  /*9300*/  LOP3.LUT R19, R0, 0x380, RZ, 0xc0, !PT ;  /* 0x0000038000137812 */ /* 0x000fe400078ec0ff */
[----:B------:R-:W-:Y:S01]  /*9310*/  LOP3.LUT R0, R18, 0x10, RZ, 0x3c, !PT ;  /* 0x0000001012007812 */ /* 0x000fe200078e3cff */
[----:B------:R-:W-:Y:S04]  /*9320*/  STS.64 [R18], R96 ;  /* 0x0000006012007388 */ /* 0x000fe80000000a00 */
[----:B------:R-:W-:Y:S04]  /*9330*/  STS.64 [R18+0x200], R16 ;  /* 0x0002001012007388 */ /* 0x000fe80000000a00 */
[----:B------:R-:W-:Y:S04]  /*9340*/  STS.64 [R18+0x80], R80 ;  /* 0x0000805012007388 */ /* 0x000fe80000000a00 */
[----:B------:R-:W-:Y:S04]  /*9350*/  STS.64 [R18+0x280], R14 ;  /* 0x0002800e12007388 */ /* 0x000fe80000000a00 */
[----:B------:R-:W-:Y:S04]  /*9360*/  STS.64 [R18+0x100], R52 ;  /* 0x0001003412007388 */ /* 0x000fe80000000a00 */
[----:B------:R-:W-:Y:S04]  /*9370*/  STS.64 [R18+0x300], R8 ;  /* 0x0003000812007388 */ /* 0x000fe80000000a00 */
[----:B------:R-:W-:Y:S04]  /*9380*/  STS.64 [R18+0x180], R60 ;  /* 0x0001803c12007388 */ /* 0x000fe80000000a00 */
[----:B------:R1:W-:Y:S04]  /*9390*/  STS.64 [R18+0x380], R2 ;  /* 0x0003800212007388 */ /* 0x0003e80000000a00 */
[----:B-1----:R-:W2:Y:S04]  /*93a0*/  LDL.LU R18, [R1+0x68] ;  /* 0x0000680001127983 */ /* 0x002ea80000300800 */
[----:B------:R-:W3:Y:S04]  /*93b0*/  LDL.LU R28, [R1+0x64] ;  /* 0x00006400011c7983 */ /* 0x000ee80000300800 */
        /* <DEDUP_REMOVED lines=9> */
[----:B------:R-:W-:Y:S04]  /*9450*/  STS.64 [R0+0x2000], R98 ;  /* 0x0020006200007388 */ /* 0x000fe80000000a00 */
[----:B------:R-:W-:Y:S04]  /*9460*/  STS.64 [R0+0x2200], R6 ;  /* 0x0022000600007388 */ /* 0x000fe80000000a00 */
[----:B------:R-:W-:Y:S04]  /*9470*/  STS.64 [R0+0x2080], R82 ;  /* 0x0020805200007388 */ /* 0x000fe80000000a00 */
[----:B------:R-:W-:Y:S04]  /*9480*/  STS.64 [R0+0x2280], R4 ;  /* 0x0022800400007388 */ /* 0x000fe80000000a00 */
[----:B------:R-:W-:Y:S04]  /*9490*/  STS.64 [R0+0x2100], R54 ;  /* 0x0021003600007388 */ /* 0x000fe80000000a00 */
[----:B------:R-:W-:Y:S04]  /*94a0*/  STS.64 [R0+0x2300], R12 ;  /* 0x0023000c00007388 */ /* 0x000fe80000000a00 */
[----:B------:R-:W-:Y:S04]  /*94b0*/  STS.64 [R0+0x2180], R62 ;  /* 0x0021803e00007388 */ /* 0x000fe80000000a00 */
[----:B------:R1:W-:Y:S01]  /*94c0*/  STS.64 [R0+0x2380], R10 ;  /* 0x0023800a00007388 */ /* 0x0003e20000000a00 */
[----:B------:R-:W-:-:S03]  /*94d0*/  IMAD.IADD R42, R19, 0x1, R20 ;  /* 0x00000001132a7824 */ /* 0x000fc600078e0214 */
[----:B------:R-:W-:Y:S02]  /*94e0*/  BAR.SYNC.DEFER_BLOCKING 0x0 ;  /* 0x0000000000007b1d */ /* 0x000fe40000010000 */
[C---:B------:R-:W-:Y:S02]  /*94f0*/  LOP3.LUT R44, R42.reuse, 0x8, RZ, 0x3c, !PT ;  /* 0x000000082a2c7812 */ /* 0x040fe400078e3cff */
[C---:B------:R-:W-:Y:S02]  /*9500*/  LOP3.LUT R45, R42.reuse, 0x10, RZ, 0x3c, !PT ;  /* 0x000000102a2d7812 */ /* 0x040fe400078e3cff */
[----:B------:R-:W-:Y:S01]  /*9510*/  LOP3.LUT R46, R42, 0x18, RZ, 0x3c, !PT ;  /* 0x000000182a2e7812 */ /* 0x000fe200078e3cff */
[C---:B----4-:R-:W-:Y:S01]  /*9520*/  IMAD R34, R25.reuse, c[0x0][0x194], RZ ;  /* 0x0000650019227a24 */ /* 0x050fe200078e02ff */
[----:B------:R-:W-:Y:S01]  /*9530*/  ISETP.GE.AND P0, PT, R25, c[0x0][0x178], PT ;  /* 0x00005e0019007a0c */ /* 0x000fe20003f06270 */
[----:B------:R-:W-:Y:S01]  /*9540*/  IMAD R17, R22, c[0x0][0x198], RZ ;  /* 0x0000660016117a24 */ /* 0x000fe200078e02ff */
[----:B------:R-:W4:Y:S04]  /*9550*/  LDL.LU R51, [R1+0xf0] ;  /* 0x0000f00001337983 */ /* 0x000f280000300800 */
[----:B------:R-:W0:Y:S04]  /*9560*/  LDS.64 R2, [R42] ;  /* 0x000000002a027984 */ /* 0x000e280000000a00 */
[----:B------:R-:W0:Y:S04]  /*9570*/  LDS.64 R8, [R44] ;  /* 0x000000002c087984 */ /* 0x000e280000000a00 */
[----:B------:R-:W0:Y:S04]  /*9580*/  LDS.64 R6, [R45] ;  /* 0x000000002d067984 */ /* 0x000e280000000a00 */
[----:B------:R-:W0:Y:S01]  /*9590*/  LDS.64 R4, [R46] ;  /* 0x000000002e047984 */ /* 0x000e220000000a00 */
[----:B-1----:R-:W-:-:S03]  /*95a0*/  LEA R0, P1, R34, c[0x0][0x170], 0x1 ;  /* 0x00005c0022007a11 */ /* 0x002fc600078208ff */
[----:B------:R-:W1:Y:S01]  /*95b0*/  LDS.64 R10, [R42+0x400] ;  /* 0x000400002a0a7984 */ /* 0x000e620000000a00 */
[----:B------:R-:W-:Y:S02]  /*95c0*/  ISETP.LT.AND P2, PT, R22, c[0x0][0x17c], !P0 ;  /* 0x00005f0016007a0c */ /* 0x000fe40004741270 */
[----:B------:R-:W-:Y:S01]  /*95d0*/  LEA.HI.X.SX32 R34, R34, c[0x0][0x174], 0x1, P1 ;  /* 0x00005d0022227a11 */ /* 0x000fe200008f0eff */
[----:B------:R-:W-:Y:S01]  /*95e0*/  IMAD R15, R246, c[0x0][0x198], RZ ;  /* 0x00006600f60f7a24 */ /* 0x000fe200078e02ff */
[----:B------:R-:W-:Y:S01]  /*95f0*/  LEA R22, P1, R17, R0, 0x1 ;  /* 0x0000000011167211 */ /* 0x000fe200078208ff */
[----:B------:R-:W1:Y:S01]  /*9600*/  LDS.64 R12, [R44+0x400] ;  /* 0x000400002c0c7984 */ /* 0x000e620000000a00 */
[----:B-----5:R-:W-:Y:S02]  /*9610*/  ISETP.LT.AND P5, PT, R23, c[0x0][0x17c], !P0 ;  /* 0x00005f0017007a0c */ /* 0x020fe400047a1270 */
[----:B------:R-:W-:Y:S01]  /*9620*/  LEA.HI.X.SX32 R23, R17, R34, 0x1, P1 ;  /* 0x0000002211177211 */ /* 0x000fe200008f0eff */
[----:B------:R-:W-:Y:S01]  /*9630*/  IMAD R19, R24, c[0x0][0x198], RZ ;  /* 0x0000660018137a24 */ /* 0x000fe200078e02ff */
[----:B------:R-:W-:Y:S01]  /*9640*/  ISETP.LT.AND P3, PT, R246, c[0x0][0x17c], !P0 ;  /* 0x00005f00f6007a0c */ /* 0x000fe20004761270 */
[----:B------:R-:W5:Y:S01]  /*9650*/  LDS.64 R16, [R45+0x400] ;  /* 0x000400002d107984 */ /* 0x000f620000000a00 */
[----:B------:R-:W-:-:S02]  /*9660*/  LEA R20, P6, R15, R0, 0x1 ;  /* 0x000000000f147211 */ /* 0x000fc400078c08ff */
[----:B------:R-:W-:Y:S01]  /*9670*/  ISETP.LT.AND P4, PT, R24, c[0x0][0x17c], !P0 ;  /* 0x00005f0018007a0c */ /* 0x000fe20004781270 */
[----:B------:R-:W-:Y:S01]  /*9680*/  IMAD R27, R26, c[0x0][0x198], RZ ;  /* 0x000066001a1b7a24 */ /* 0x000fe200078e02ff */
[----:B------:R-:W-:Y:S01]  /*9690*/  LEA.HI.X.SX32 R21, R15, R34, 0x1, P6 ;  /* 0x000000220f157211 */ /* 0x000fe200030f0eff */
[----:B------:R-:W4:Y:S01]  /*96a0*/  LDL.LU R49, [R1+0x3c] ;  /* 0x00003c0001317983 */ /* 0x000f220000300800 */
[----:B------:R-:W-:-:S03]  /*96b0*/  LEA R24, P6, R19, R0, 0x1 ;  /* 0x0000000013187211 */ /* 0x000fc600078c08ff */
[----:B------:R-:W1:Y:S01]  /*96c0*/  LDS.64 R14, [R46+0x400] ;  /* 0x000400002e0e7984 */ /* 0x000e620000000a00 */
[----:B------:R-:W-:-:S03]  /*96d0*/  ISETP.LT.AND P1, PT, R26, c[0x0][0x17c], !P0 ;  /* 0x00005f001a007a0c */ /* 0x000fc60004721270 */
[----:B0-----:R-:W-:Y:S01]  /*96e0*/  @P3 STG.E.U16 [R20.64], R2 ;  /* 0x0000000214003986 */ /* 0x001fe2000c101506 */
[----:B------:R-:W-:-:S03]  /*96f0*/  LEA.HI.X.SX32 R25, R19, R34, 0x1, P6 ;  /* 0x0000002213197211 */ /* 0x000fc600030f0eff */
[----:B------:R-:W-:Y:S01]  /*9700*/  @P2 STG.E.U16 [R22.64], R8 ;  /* 0x0000000816002986 */ /* 0x000fe2000c101506 */
[----:B------:R-:W-:-:S03]  /*9710*/  LEA R26, P2, R27, R0, 0x1 ;  /* 0x000000001b1a7211 */ /* 0x000fc600078408ff */
[----:B------:R-:W-:Y:S01]  /*9720*/  LDS.64 R20, [R44+0x800] ;  /* 0x000800002c147984 */ /* 0x000fe20000000a00 */
[----:B------:R-:W-:-:S03]  /*9730*/  LEA.HI.X.SX32 R27, R27, R34, 0x1, P2 ;  /* 0x000000221b1b7211 */ /* 0x000fc600010f0eff */
[----:B------:R-:W-:Y:S04]  /*9740*/  @P4 STG.E.U16 [R24.64], R6 ;  /* 0x0000000618004986 */ /* 0x000fe8000c101506 */
[----:B------:R-:W-:Y:S04]  /*9750*/  LDS.64 R22, [R45+0x800] ;  /* 0x000800002d167984 */ /* 0x000fe80000000a00 */
[----:B------:R-:W-:Y:S04]  /*9760*/  @P1 STG.E.U16 [R26.64], R4 ;  /* 0x000000041a001986 */ /* 0x000fe8000c101506 */
[----:B------:R-:W4:Y:S04]  /*9770*/  LDL.LU R50, [R1+0x38] ;  /* 0x0000380001327983 */ /* 0x000f280000300800 */
[----:B------:R-:W-:Y:S04]  /*9780*/  LDS.64 R26, [R42+0xc00] ;  /* 0x000c00002a1a7984 */ /* 0x000fe80000000a00 */
[----:B------:R-:W-:Y:S01]  /*9790*/  LDS.64 R24, [R46+0x800] ;  /* 0x000800002e187984 */ /* 0x000fe20000000a00 */
[C---:B--2---:R-:W-:Y:S01]  /*97a0*/  IMAD R29, R18.reuse, c[0x0][0x198], RZ ;  /* 0x00006600121d7a24 */ /* 0x044fe200078e02ff */
[----:B------:R-:W-:-:S02]  /*97b0*/  ISETP.LT.AND P3, PT, R18, c[0x0][0x17c], !P0 ;  /* 0x00005f0012007a0c */ /* 0x000fc40004761270 */
[----:B------:R-:W0:Y:S01]  /*97c0*/  LDS.64 R18, [R42+0x800] ;  /* 0x000800002a127984 */ /* 0x000e220000000a00 */
[C---:B---3--:R-:W-:Y:S01]  /*97d0*/  ISETP.LT.AND P2, PT, R28.reuse, c[0x0][0x17c], !P0 ;  /* 0x00005f001c007a0c */ /* 0x048fe20004741270 */
[----:B------:R-:W-:Y:S01]  /*97e0*/  IMAD R31, R28, c[0x0][0x198], RZ ;  /* 0x000066001c1f7a24 */ /* 0x000fe200078e02ff */
[C---:B------:R-:W-:Y:S02]  /*97f0*/  LEA R28, P4, R29.reuse, R0, 0x1 ;  /* 0x000000001d1c7211 */ /* 0x040fe400078808ff */
[C---:B------:R-:W-:Y:S01]  /*9800*/  ISETP.LT.AND P1, PT, R30.reuse, c[0x0][0x17c], !P0 ;  /* 0x00005f001e007a0c */ /* 0x040fe20004721270 */
[----:B------:R-:W-:Y:S01]  /*9810*/  IMAD R33, R30, c[0x0][0x198], RZ ;  /* 0x000066001e217a24 */ /* 0x000fe200078e02ff */
[----:B------:R-:W-:Y:S02]  /*9820*/  LEA.HI.X.SX32 R29, R29, R34, 0x1, P4 ;  /* 0x000000221d1d7211 */ /* 0x000fe400020f0eff */
[C---:B------:R-:W-:Y:S01]  /*9830*/  LEA R30, P6, R31.reuse, R0, 0x1 ;  /* 0x000000001f1e7211 */ /* 0x040fe200078c08ff */
[C---:B------:R-:W-:Y:S01]  /*9840*/  IMAD R35, R32.reuse, c[0x0][0x198], RZ ;  /* 0x0000660020237a24 */ /* 0x040fe200078e02ff */
[----:B------:R-:W-:Y:S01]  /*9850*/  ISETP.LT.AND P4, PT, R32, c[0x0][0x17c], !P0 ;  /* 0x00005f0020007a0c */ /* 0x000fe20004781270 */
[----:B-1----:R-:W-:Y:S01]  /*9860*/  @P3 STG.E.U16 [R28.64], R10 ;  /* 0x0000000a1c003986 */ /* 0x002fe2000c101506 */
[----:B------:R-:W-:-:S02]  /*9870*/  LEA.HI.X.SX32 R31, R31, R34, 0x1, P6 ;  /* 0x000000221f1f7211 */ /* 0x000fc400030f0eff */
[-C--:B------:R-:W-:Y:S01]  /*9880*/  LEA R32, P3, R33, R0.reuse, 0x1 ;  /* 0x0000000021207211 */ /* 0x080fe200078608ff */
[----:B------:R1:W2:Y:S01]  /*9890*/  LDS.64 R28, [R44+0xc00] ;  /* 0x000c00002c1c7984 */ /* 0x0002a20000000a00 */
[----:B------:R-:W-:Y:S02]  /*98a0*/  LEA R36, P6, R35, R0, 0x1 ;  /* 0x0000000023247211 */ /* 0x000fe400078c08ff */
[-C--:B------:R-:W-:Y:S02]  /*98b0*/  LEA.HI.X.SX32 R33, R33, R34.reuse, 0x1, P3 ;  /* 0x0000002221217211 */ /* 0x080fe400018f0eff */
[----:B------:R-:W-:Y:S01]  /*98c0*/  LEA.HI.X.SX32 R37, R35, R34, 0x1, P6 ;  /* 0x0000002223257211 */ /* 0x000fe200030f0eff */
[C---:B------:R-:W-:Y:S01]  /*98d0*/  IMAD R35, R38.reuse, c[0x0][0x198], RZ ;  /* 0x0000660026237a24 */ /* 0x040fe200078e02ff */
[----:B------:R-:W-:Y:S01]  /*98e0*/  @P2 STG.E.U16 [R30.64], R12 ;  /* 0x0000000c1e002986 */ /* 0x000fe2000c101506 */
[----:B------:R-:W-:-:S03]  /*98f0*/  ISETP.LT.AND P2, PT, R38, c[0x0][0x17c], !P0 ;  /* 0x00005f0026007a0c */ /* 0x000fc60004741270 */
[----:B-----5:R-:W-:Y:S01]  /*9900*/  @P1 STG.E.U16 [R32.64], R16 ;  /* 0x0000001020001986 */ /* 0x020fe2000c101506 */
[----:B------:R-:W-:Y:S02]  /*9910*/  LEA R38, P1, R35, R0, 0x1 ;  /* 0x0000000023267211 */ /* 0x000fe400078208ff */
[C---:B------:R-:W-:Y:S01]  /*9920*/  ISETP.LT.AND P3, PT, R41.reuse, c[0x0][0x17c], !P0 ;  /* 0x00005f0029007a0c */ /* 0x040fe20004761270 */
[----:B------:R-:W-:Y:S01]  /*9930*/  IMAD R41, R41, c[0x0][0x198], RZ ;  /* 0x0000660029297a24 */ /* 0x000fe200078e02ff */
[----:B------:R-:W-:Y:S01]  /*9940*/  LEA.HI.X.SX32 R39, R35, R34, 0x1, P1 ;  /* 0x0000002223277211 */ /* 0x000fe200008f0eff */
[C---:B------:R-:W-:Y:S01]  /*9950*/  IMAD R35, R40.reuse, c[0x0][0x198], RZ ;  /* 0x0000660028237a24 */ /* 0x040fe200078e02ff */
[----:B------:R-:W-:Y:S01]  /*9960*/  ISETP.LT.AND P1, PT, R40, c[0x0][0x17c], !P0 ;  /* 0x00005f0028007a0c */ /* 0x000fe20004721270 */
[----:B------:R3:W-:Y:S01]  /*9970*/  @P4 STG.E.U16 [R36.64], R14 ;  /* 0x0000000e24004986 */ /* 0x0007e2000c101506 */
[----:B------:R-:W-:-:S03]  /*9980*/  LEA R40, P4, R41, R0, 0x1 ;  /* 0x0000000029287211 */ /* 0x000fc600078808ff */
[----:B-1----:R-:W5:Y:S01]  /*9990*/  LDL.LU R44, [R1+0x34] ;  /* 0x00003400012c7983 */ /* 0x002f620000300800 */
[----:B------:R-:W-:-:S03]  /*99a0*/  LEA.HI.X.SX32 R41, R41, R34, 0x1, P4 ;  /* 0x0000002229297211 */ /* 0x000fc600020f0eff */
[----:B------:R1:W2:Y:S01]  /*99b0*/  LDS.64 R30, [R45+0xc00] ;  /* 0x000c00002d1e7984 */ /* 0x0002a20000000a00 */
[----:B---3--:R-:W-:-:S03]  /*99c0*/  LEA R36, P6, R35, R0, 0x1 ;  /* 0x0000000023247211 */ /* 0x008fc600078c08ff */
[----:B0-----:R0:W-:Y:S01]  /*99d0*/  @P2 STG.E.U16 [R38.64], R18 ;  /* 0x0000001226002986 */ /* 0x0011e2000c101506 */
[----:B------:R-:W-:-:S03]  /*99e0*/  LEA.HI.X.SX32 R37, R35, R34, 0x1, P6 ;  /* 0x0000002223257211 */ /* 0x000fc600030f0eff */
[----:B------:R3:W-:Y:S01]  /*99f0*/  @P3 STG.E.U16 [R40.64], R20 ;  /* 0x0000001428003986 */ /* 0x0007e2000c101506 */
[C---:B------:R-:W-:Y:S01]  /*9a00*/  ISETP.LT.AND P2, PT, R43.reuse, c[0x0][0x17c], !P0 ;  /* 0x00005f002b007a0c */ /* 0x040fe20004741270 */
[----:B------:R-:W-:Y:S02]  /*9a10*/  IMAD R43, R43, c[0x0][0x198], RZ ;  /* 0x000066002b2b7a24 */ /* 0x000fe400078e02ff */
[----:B------:R-:W-:Y:S01]  /*9a20*/  IMAD R35, R52, c[0x0][0x198], RZ ;  /* 0x0000660034237a24 */ /* 0x000fe200078e02ff */
[----:B------:R2:W-:Y:S01]  /*9a30*/  @P1 STG.E.U16 [R36.64], R22 ;  /* 0x0000001624001986 */ /* 0x0005e2000c101506 */
[C---:B------:R-:W-:Y:S01]  /*9a40*/  ISETP.LT.AND P1, PT, R48.reuse, c[0x0][0x17c], !P0 ;  /* 0x00005f0030007a0c */ /* 0x040fe20004721270 */
[----:B-1----:R-:W-:Y:S02]  /*9a50*/  IMAD R45, R48, c[0x0][0x198], RZ ;  /* 0x00006600302d7a24 */ /* 0x002fe400078e02ff */
[----:B------:R-:W5:Y:S01]  /*9a60*/  LDL.LU R48, [R1+0x30] ;  /* 0x0000300001307983 */ /* 0x000f620000300800 */
[----:B------:R-:W-:-:S02]  /*9a70*/  LEA R42, P3, R43, R0, 0x1 ;  /* 0x000000002b2a7211 */ /* 0x000fc400078608ff */
[----:B0-----:R-:W-:Y:S01]  /*9a80*/  LEA R38, P6, R35, R0, 0x1 ;  /* 0x0000000023267211 */ /* 0x001fe200078c08ff */
[----:B------:R-:W0:Y:S01]  /*9a90*/  LDS.64 R32, [R46+0xc00] ;  /* 0x000c00002e207984 */ /* 0x000e220000000a00 */
[-C--:B------:R-:W-:Y:S02]  /*9aa0*/  LEA.HI.X.SX32 R43, R43, R34.reuse, 0x1, P3 ;  /* 0x000000222b2b7211 */ /* 0x080fe400018f0eff */
[----:B------:R-:W-:Y:S01]  /*9ab0*/  LEA.HI.X.SX32 R39, R35, R34, 0x1, P6 ;  /* 0x0000002223277211 */ /* 0x000fe200030f0eff */
[C---:B------:R-:W-:Y:S01]  /*9ac0*/  IMAD R35, R47.reuse, c[0x0][0x198], RZ ;  /* 0x000066002f237a24 */ /* 0x040fe200078e02ff */
[----:B------:R-:W-:Y:S02]  /*9ad0*/  ISETP.LT.AND P3, PT, R47, c[0x0][0x17c], !P0 ;  /* 0x00005f002f007a0c */ /* 0x000fe40004761270 */
[----:B------:R-:W5:Y:S04]  /*9ae0*/  LDL.LU R47, [R1+0x2c] ;  /* 0x00002c00012f7983 */ /* 0x000f680000300800 */
[----:B------:R1:W-:Y:S01]  /*9af0*/  @P2 STG.E.U16 [R42.64], R24 ;  /* 0x000000182a002986 */ /* 0x0003e2000c101506 */
[----:B---3--:R-:W-:-:S02]  /*9b00*/  LEA R40, P2, R45, R0, 0x1 ;  /* 0x000000002d287211 */ /* 0x008fc400078408ff */
[----:B------:R-:W-:Y:S02]  /*9b10*/  ISETP.LT.AND P4, PT, R52, c[0x0][0x17c], !P0 ;  /* 0x00005f0034007a0c */ /* 0x000fe40004781270 */
[----:B------:R-:W-:Y:S02]  /*9b20*/  LEA.HI.X.SX32 R41, R45, R34, 0x1, P2 ;  /* 0x000000222d297211 */ /* 0x000fe400010f0eff */
[----:B--2---:R-:W-:-:S04]  /*9b30*/  LEA R36, P6, R35, R0, 0x1 ;  /* 0x0000000023247211 */ /* 0x004fc800078c08ff */
[----:B------:R-:W-:-:S05]  /*9b40*/  LEA.HI.X.SX32 R37, R35, R34, 0x1, P6 ;  /* 0x0000002223257211 */ /* 0x000fca00030f0eff */
[----:B------:R2:W-:Y:S04]  /*9b50*/  @P4 STG.E.U16 [R38.64], R26 ;  /* 0x0000001a26004986 */ /* 0x0005e8000c101506 */
[----:B------:R3:W-:Y:S04]  /*9b60*/  @P1 STG.E.U16 [R40.64], R28 ;  /* 0x0000001c28001986 */ /* 0x0007e8000c101506 */
[----:B------:R0:W-:Y:S01]  /*9b70*/  @P3 STG.E.U16 [R36.64], R30 ;  /* 0x0000001e24003986 */ /* 0x0001e2000c101506 */
[C---:B----4-:R-:W-:Y:S01]  /*9b80*/  ISETP.LT.AND P2, PT, R49.reuse, c[0x0][0x17c], !P0 ;  /* 0x00005f0031007a0c */ /* 0x050fe20004741270 */
[----:B------:R-:W-:-:S02]  /*9b90*/  IMAD R45, R49, c[0x0][0x198], RZ ;  /* 0x00006600312d7a24 */ /* 0x000fc400078e02ff */
[----:B------:R-:W4:Y:S03]  /*9ba0*/  LDL.LU R49, [R1+0x28] ;  /* 0x0000280001317983 */ /* 0x000f260000300800 */
[C---:B-1----:R-:W-:Y:S01]  /*9bb0*/  LEA R42, P6, R45.reuse, R0, 0x1 ;  /* 0x000000002d2a7211 */ /* 0x042fe200078c08ff */
[----:B------:R-:W4:Y:S03]  /*9bc0*/  LDL.LU R46, [R1+0x24] ;  /* 0x00002400012e7983 */ /* 0x000f260000300800 */
[----:B------:R-:W-:-:S05]  /*9bd0*/  LEA.HI.X.SX32 R43, R45, R34, 0x1, P6 ;  /* 0x000000222d2b7211 */ /* 0x000fca00030f0eff */
[----:B0-----:R0:W-:Y:S01]  /*9be0*/  @P2 STG.E.U16 [R42.64], R32 ;  /* 0x000000202a002986 */ /* 0x0011e2000c101506 */
[----:B------:R-:W-:-:S05]  /*9bf0*/  IMAD R35, R50, c[0x0][0x198], RZ ;  /* 0x0000660032237a24 */ /* 0x000fca00078e02ff */
[----:B--2---:R-:W-:-:S04]  /*9c00*/  LEA R38, P3, R35, R0, 0x1 ;  /* 0x0000000023267211 */ /* 0x004fc800078608ff */
[----:B------:R-:W-:Y:S02]  /*9c10*/  LEA.HI.X.SX32 R39, R35, R34, 0x1, P3 ;  /* 0x0000002223277211 */ /* 0x000fe400018f0eff */
[----:B------:R-:W-:Y:S02]  /*9c20*/  PRMT R18, R6, 0x7632, R18 ;  /* 0x0000763206127816 */ /* 0x000fe40000000012 */
[C---:B-----5:R-:W-:Y:S01]  /*9c30*/  ISETP.LT.AND P6, PT, R44.reuse, c[0x0][0x17c], !P0 ;  /* 0x00005f002c007a0c */ /* 0x060fe200047c1270 */
[----:B------:R-:W-:Y:S02]  /*9c40*/  IMAD R45, R44, c[0x0][0x198], RZ ;  /* 0x000066002c2d7a24 */ /* 0x000fe400078e02ff */
[----:B------:R-:W2:Y:S03]  /*9c50*/  LDL.LU R44, [R1+0x20] ;  /* 0x00002000012c7983 */ /* 0x000ea60000300800 */
[----:B---3--:R-:W-:-:S04]  /*9c60*/  LEA R40, P2, R45, R0, 0x1 ;  /* 0x000000002d287211 */ /* 0x008fc800078408ff */
[----:B------:R-:W-:Y:S02]  /*9c70*/  LEA.HI.X.SX32 R41, R45, R34, 0x1, P2 ;  /* 0x000000222d297211 */ /* 0x000fe400010f0eff */
[C---:B------:R-:W-:Y:S01]  /*9c80*/  ISETP.LT.AND P3, PT, R48.reuse, c[0x0][0x17c], !P0 ;  /* 0x00005f0030007a0c */ /* 0x040fe20004761270 */
[----:B------:R-:W-:Y:S02]  /*9c90*/  IMAD R35, R48, c[0x0][0x198], RZ ;  /* 0x0000660030237a24 */ /* 0x000fe400078e02ff */
[----:B------:R-:W3:Y:S01]  /*9ca0*/  LDL.LU R48, [R1+0x1c] ;  /* 0x00001c0001307983 */ /* 0x000ee20000300800 */
[C---:B------:R-:W-:Y:S01]  /*9cb0*/  ISETP.LT.AND P2, PT, R47.reuse, c[0x0][0x17c], !P0 ;  /* 0x00005f002f007a0c */ /* 0x040fe20004741270 */
[----:B------:R-:W-:Y:S02]  /*9cc0*/  IMAD R45, R47, c[0x0][0x198], RZ ;  /* 0x000066002f2d7a24 */ /* 0x000fe400078e02ff */
[----:B------:R-:W5:Y:S04]  /*9cd0*/  LDL.LU R47, [R1+0x18] ;  /* 0x00001800012f7983 */ /* 0x000f680000300800 */
[----:B------:R-:W5:Y:S01]  /*9ce0*/  LDL.LU R6, [R1+0x14] ;  /* 0x0000140001067983 */ /* 0x000f620000300800 */
[----:B------:R-:W-:-:S02]  /*9cf0*/  ISETP.LT.AND P1, PT, R50, c[0x0][0x17c], !P0 ;  /* 0x00005f0032007a0c */ /* 0x000fc40004721270 */
[----:B------:R-:W-:Y:S02]  /*9d00*/  PRMT R2, R2, 0x7632, R2 ;  /* 0x0000763202027816 */ /* 0x000fe40000000002 */
[----:B------:R-:W-:-:S09]  /*9d10*/  PRMT R20, R8, 0x7632, R20 ;  /* 0x0000763208147816 */ /* 0x000fd20000000014 */
[----:B------:R-:W-:Y:S01]  /*9d20*/  @P1 STG.E.U16 [R38.64], R2 ;  /* 0x0000000226001986 */ /* 0x000fe2000c101506 */
[----:B------:R-:W-:-:S03]  /*9d30*/  LEA R36, P1, R35, R0, 0x1 ;  /* 0x0000000023247211 */ /* 0x000fc600078208ff */
[----:B------:R1:W-:Y:S01]  /*9d40*/  @P6 STG.E.U16 [R40.64], R20 ;  /* 0x0000001428006986 */ /* 0x0003e2000c101506 */
[----:B------:R-:W-:Y:S02]  /*9d50*/  LEA.HI.X.SX32 R37, R35, R34, 0x1, P1 ;  /* 0x0000002223257211 */ /* 0x000fe400008f0eff */
[C---:B0-----:R-:W-:Y:S02]  /*9d60*/  LEA R42, P6, R45.reuse, R0, 0x1 ;  /* 0x000000002d2a7211 */ /* 0x041fe400078c08ff */
[----:B------:R-:W-:Y:S01]  /*9d70*/  PRMT R4, R4, 0x7632, R4 ;  /* 0x0000763204047816 */ /* 0x000fe20000000004 */
[----:B------:R0:W-:Y:S01]  /*9d80*/  @P3 STG.E.U16 [R36.64], R18 ;  /* 0x0000001224003986 */ /* 0x0001e2000c101506 */
[----:B------:R-:W-:-:S05]  /*9d90*/  LEA.HI.X.SX32 R43, R45, R34, 0x1, P6 ;  /* 0x000000222d2b7211 */ /* 0x000fca00030f0eff */
[----:B------:R0:W-:Y:S01]  /*9da0*/  @P2 STG.E.U16 [R42.64], R4 ;  /* 0x000000042a002986 */ /* 0x0001e2000c101506 */
[----:B------:R-:W-:Y:S01]  /*9db0*/  PRMT R10, R10, 0x7632, R10 ;  /* 0x000076320a0a7816 */ /* 0x000fe2000000000a */
[C---:B----4-:R-:W-:Y:S01]  /*9dc0*/  IMAD R35, R49.reuse, c[0x0][0x198], RZ ;  /* 0x0000660031237a24 */ /* 0x050fe200078e02ff */
[----:B------:R-:W-:Y:S02]  /*9dd0*/  ISETP.LT.AND P1, PT, R49, c[0x0][0x17c], !P0 ;  /* 0x00005f0031007a0c */ /* 0x000fe40004721270 */
[C---:B------:R-:W-:Y:S01]  /*9de0*/  ISETP.LT.AND P3, PT, R46.reuse, c[0x0][0x17c], !P0 ;  /* 0x00005f002e007a0c */ /* 0x040fe20004761270 */
[----:B-1----:R-:W-:Y:S01]  /*9df0*/  IMAD R41, R46, c[0x0][0x198], RZ ;  /* 0x000066002e297a24 */ /* 0x002fe200078e02ff */
[C---:B------:R-:W-:Y:S01]  /*9e00*/  LEA R38, P6, R35.reuse, R0, 0x1 ;  /* 0x0000000023267211 */ /* 0x040fe200078c08ff */
[----:B------:R-:W4:Y:S03]  /*9e10*/  LDL.LU R46, [R1+0x10] ;  /* 0x00001000012e7983 */ /* 0x000f260000300800 */
[----:B------:R-:W-:-:S05]  /*9e20*/  LEA.HI.X.SX32 R39, R35, R34, 0x1, P6 ;  /* 0x0000002223277211 */ /* 0x000fca00030f0eff */
[----:B------:R1:W-:Y:S01]  /*9e30*/  @P1 STG.E.U16 [R38.64], R10 ;  /* 0x0000000a26001986 */ /* 0x0003e2000c101506 */
[C---:B--2---:R-:W-:Y:S01]  /*9e40*/  ISETP.LT.AND P2, PT, R44.reuse, c[0x0][0x17c], !P0 ;  /* 0x00005f002c007a0c */ /* 0x044fe20004741270 */
[----:B------:R-:W-:Y:S02]  /*9e50*/  IMAD R35, R44, c[0x0][0x198], RZ ;  /* 0x000066002c237a24 */ /* 0x000fe400078e02ff */
[----:B------:R-:W2:Y:S04]  /*9e60*/  LDL.LU R44, [R1+0xc] ;  /* 0x00000c00012c7983 */ /* 0x000ea80000300800 */
[----:B------:R-:W2:Y:S01]  /*9e70*/  LDL.LU R8, [R1+0x8] ;  /* 0x0000080001087983 */ /* 0x000ea20000300800 */
[----:B0-----:R-:W-:-:S03]  /*9e80*/  LEA R36, P1, R35, R0, 0x1 ;  /* 0x0000000023247211 */ /* 0x001fc600078208ff */
[----:B------:R-:W2:Y:S01]  /*9e90*/  LDL.LU R4, [R1+0x4] ;  /* 0x0000040001047983 */ /* 0x000ea20000300800 */
[----:B------:R-:W-:Y:S01]  /*9ea0*/  LEA.HI.X.SX32 R37, R35, R34, 0x1, P1 ;  /* 0x0000002223257211 */ /* 0x000fe200008f0eff */
[----:B---3--:R-:W-:-:S05]  /*9eb0*/  IMAD R43, R48, c[0x0][0x198], RZ ;  /* 0x00006600302b7a24 */ /* 0x008fca00078e02ff */
[----:B------:R-:W-:-:S04]  /*9ec0*/  LEA R42, P1, R43, R0, 0x1 ;  /* 0x000000002b2a7211 */ /* 0x000fc800078208ff */
[----:B------:R-:W-:Y:S02]  /*9ed0*/  LEA.HI.X.SX32 R43, R43, R34, 0x1, P1 ;  /* 0x000000222b2b7211 */ /* 0x000fe400008f0eff */
[C---:B-----5:R-:W-:Y:S01]  /*9ee0*/  ISETP.LT.AND P1, PT, R6.reuse, c[0x0][0x17c], !P0 ;  /* 0x00005f0006007a0c */ /* 0x060fe20004721270 */
[----:B------:R-:W-:Y:S02]  /*9ef0*/  IMAD R45, R6, c[0x0][0x198], RZ ;  /* 0x00006600062d7a24 */ /* 0x000fe400078e02ff */
[----:B------:R-:W3:Y:S01]  /*9f00*/  LDL.LU R6, [R1] ;  /* 0x0000000001067983 */ /* 0x000ee20000300800 */
[----:B------:R-:W-:-:S04]  /*9f10*/  LEA R40, P6, R41, R0, 0x1 ;  /* 0x0000000029287211 */ /* 0x000fc800078c08ff */
[----:B------:R-:W-:Y:S02]  /*9f20*/  LEA.HI.X.SX32 R41, R41, R34, 0x1, P6 ;  /* 0x0000002229297211 */ /* 0x000fe400030f0eff */
[----:B------:R-:W-:Y:S02]  /*9f30*/  ISETP.LT.AND P6, PT, R48, c[0x0][0x17c], !P0 ;  /* 0x00005f0030007a0c */ /* 0x000fe400047c1270 */
[----:B------:R-:W-:Y:S01]  /*9f40*/  PRMT R20, R12, 0x7632, R20 ;  /* 0x000076320c147816 */ /* 0x000fe20000000014 */
[----:B------:R-:W-:Y:S01]  /*9f50*/  IMAD R35, R47, c[0x0][0x198], RZ ;  /* 0x000066002f237a24 */ /* 0x000fe200078e02ff */
[----:B------:R-:W-:Y:S02]  /*9f60*/  PRMT R18, R16, 0x7632, R18 ;  /* 0x0000763210127816 */ /* 0x000fe40000000012 */
[----:B------:R-:W-:Y:S01]  /*9f70*/  PRMT R14, R14, 0x7632, R14 ;  /* 0x000076320e0e7816 */ /* 0x000fe2000000000e */
[----:B------:R0:W-:Y:S01]  /*9f80*/  @P3 STG.E.U16 [R40.64], R20 ;  /* 0x0000001428003986 */ /* 0x0001e2000c101506 */
[----:B-1----:R-:W-:-:S03]  /*9f90*/  LEA R38, P3, R35, R0, 0x1 ;  /* 0x0000000023267211 */ /* 0x002fc600078608ff */
[----:B------:R1:W-:Y:S01]  /*9fa0*/  @P2 STG.E.U16 [R36.64], R18 ;  /* 0x0000001224002986 */ /* 0x0003e2000c101506 */
[----:B------:R-:W-:Y:S02]  /*9fb0*/  ISETP.LT.AND P2, PT, R47, c[0x0][0x17c], !P0 ;  /* 0x00005f002f007a0c */ /* 0x000fe40004741270 */
[----:B------:R-:W-:Y:S01]  /*9fc0*/  LEA.HI.X.SX32 R39, R35, R34, 0x1, P3 ;  /* 0x0000002223277211 */ /* 0x000fe200018f0eff */
[----:B------:R2:W-:Y:S01]  /*9fd0*/  @P6 STG.E.U16 [R42.64], R14 ;  /* 0x0000000e2a006986 */ /* 0x0005e2000c101506 */
[----:B------:R-:W-:Y:S02]  /*9fe0*/  PRMT R2, R18, 0x7632, R2 ;  /* 0x0000763212027816 */ /* 0x000fe40000000002 */
[C---:B0-----:R-:W-:Y:S02]  /*9ff0*/  LEA R40, P6, R45.reuse, R0, 0x1 ;  /* 0x000000002d287211 */ /* 0x041fe400078c08ff */
[----:B------:R-:W-:Y:S02]  /*a000*/  PRMT R20, R20, 0x7632, R20 ;  /* 0x0000763214147816 */ /* 0x000fe40000000014 */
[----:B------:R-:W-:-:S03]  /*a010*/  LEA.HI.X.SX32 R41, R45, R34, 0x1, P6 ;  /* 0x000000222d297211 */ /* 0x000fc600030f0eff */
[----:B------:R-:W-:Y:S04]  /*a020*/  @P2 STG.E.U16 [R38.64], R2 ;  /* 0x0000000226002986 */ /* 0x000fe8000c101506 */
[----:B------:R0:W-:Y:S01]  /*a030*/  @P1 STG.E.U16 [R40.64], R20 ;  /* 0x0000001428001986 */ /* 0x0001e2000c101506 */
[----:B-1----:R-:W-:Y:S01]  /*a040*/  PRMT R18, R22, 0x7632, R18 ;  /* 0x0000763216127816 */ /* 0x002fe20000000012 */
[C---:B----4-:R-:W-:Y:S01]  /*a050*/  IMAD R35, R46.reuse, c[0x0][0x198], RZ ;  /* 0x000066002e237a24 */ /* 0x050fe200078e02ff */
[----:B------:R-:W-:-:S04]  /*a060*/  ISETP.LT.AND P3, PT, R46, c[0x0][0x17c], !P0 ;  /* 0x00005f002e007a0c */ /* 0x000fc80004761270 */
[----:B------:R-:W-:-:S04]  /*a070*/  LEA R36, P6, R35, R0, 0x1 ;  /* 0x0000000023247211 */ /* 0x000fc800078c08ff */
[----:B------:R-:W-:-:S05]  /*a080*/  LEA.HI.X.SX32 R37, R35, R34, 0x1, P6 ;  /* 0x0000002223257211 */ /* 0x000fca00030f0eff */
[----:B------:R1:W-:Y:S01]  /*a090*/  @P3 STG.E.U16 [R36.64], R18 ;  /* 0x0000001224003986 */ /* 0x0003e2000c101506 */
[----:B--2---:R-:W-:Y:S01]  /*a0a0*/  IMAD R43, R44, c[0x0][0x198], RZ ;  /* 0x000066002c2b7a24 */ /* 0x004fe200078e02ff */
[C---:B------:R-:W-:Y:S01]  /*a0b0*/  ISETP.LT.AND P1, PT, R8.reuse, c[0x0][0x17c], !P0 ;  /* 0x00005f0008007a0c */ /* 0x040fe20004721270 */
[----:B------:R-:W-:-:S03]  /*a0c0*/  IMAD R35, R8, c[0x0][0x198], RZ ;  /* 0x0000660008237a24 */ /* 0x000fc600078e02ff */
[C---:B------:R-:W-:Y:S01]  /*a0d0*/  LEA R42, P6, R43.reuse, R0, 0x1 ;  /* 0x000000002b2a7211 */ /* 0x040fe200078c08ff */
[----:B------:R-:W2:Y:S01]  /*a0e0*/  LDL.LU R8, [R1+0xec] ;  /* 0x0000ec0001087983 */ /* 0x000ea20000300800 */
[C---:B0-----:R-:W-:Y:S02]  /*a0f0*/  IMAD R41, R4.reuse, c[0x0][0x198], RZ ;  /* 0x0000660004297a24 */ /* 0x041fe400078e02ff */
[----:B------:R-:W-:Y:S02]  /*a100*/  LEA.HI.X.SX32 R43, R43, R34, 0x1, P6 ;  /* 0x000000222b2b7211 */ /* 0x000fe400030f0eff */
[----:B------:R-:W-:Y:S02]  /*a110*/  ISETP.LT.AND P6, PT, R4, c[0x0][0x17c], !P0 ;  /* 0x00005f0004007a0c */ /* 0x000fe400047c1270 */
[----:B------:R-:W4:Y:S01]  /*a120*/  LDL.LU R4, [R1+0xe8] ;  /* 0x0000e80001047983 */ /* 0x000f220000300800 */
[----:B------:R-:W-:-:S03]  /*a130*/  LEA R38, P3, R35, R0, 0x1 ;  /* 0x0000000023267211 */ /* 0x000fc600078608ff */
[----:B------:R-:W5:Y:S01]  /*a140*/  LDL.LU R16, [R1+0xe4] ;  /* 0x0000e40001107983 */ /* 0x000f620000300800 */
[----:B------:R-:W-:-:S03]  /*a150*/  LEA.HI.X.SX32 R39, R35, R34, 0x1, P3 ;  /* 0x0000002223277211 */ /* 0x000fc600018f0eff */
[----:B------:R-:W5:Y:S01]  /*a160*/  LDL.LU R14, [R1+0xe0] ;  /* 0x0000e000010e7983 */ /* 0x000f620000300800 */
[C---:B---3--:R-:W-:Y:S01]  /*a170*/  ISETP.LT.AND P3, PT, R6.reuse, c[0x0][0x17c], !P0 ;  /* 0x00005f0006007a0c */ /* 0x048fe20004761270 */
[----:B------:R-:W-:Y:S02]  /*a180*/  IMAD R35, R6, c[0x0][0x198], RZ ;  /* 0x0000660006237a24 */ /* 0x000fe400078e02ff */
[----:B------:R-:W3:Y:S01]  /*a190*/  LDL.LU R6, [R1+0xdc] ;  /* 0x0000dc0001067983 */ /* 0x000ee20000300800 */
[----:B------:R-:W-:Y:S02]  /*a1a0*/  ISETP.LT.AND P2, PT, R44, c[0x0][0x17c], !P0 ;  /* 0x00005f002c007a0c */ /* 0x000fe40004741270 */
[----:B------:R-:W-:Y:S02]  /*a1b0*/  PRMT R24, R24, 0x7632, R24 ;  /* 0x0000763218187816 */ /* 0x000fe40000000018 */
[----:B------:R-:W-:Y:S01]  /*a1c0*/  PRMT R26, R26, 0x7632, R26 ;  /* 0x000076321a1a7816 */ /* 0x000fe2000000001a */
[----:B------:R-:W-:Y:S01]  /*a1d0*/  IMAD R45, R252, c[0x0][0x198], RZ ;  /* 0x00006600fc2d7a24 */ /* 0x000fe200078e02ff */
[----:B------:R-:W-:Y:S01]  /*a1e0*/  PRMT R20, R28, 0x7632, R20 ;  /* 0x000076321c147816 */ /* 0x000fe20000000014 */
[----:B------:R-:W-:Y:S01]  /*a1f0*/  IMAD.MOV.U32 R12, RZ, RZ, c[0x0][0x198] ;  /* 0x00006600ff0c7624 */ /* 0x000fe200078e00ff */
[----:B-1----:R-:W-:Y:S01]  /*a200*/  PRMT R18, R30, 0x7632, R18 ;  /* 0x000076321e127816 */ /* 0x002fe20000000012 */
[----:B------:R-:W3:Y:S04]  /*a210*/  LDL.LU R2, [R1+0xd8] ;  /* 0x0000d80001027983 */ /* 0x000ee80000300800 */
[----:B------:R-:W-:Y:S01]  /*a220*/  @P2 STG.E.U16 [R42.64], R24 ;  /* 0x000000182a002986 */ /* 0x000fe2000c101506 */
[----:B------:R-:W-:-:S04]  /*a230*/  LEA R40, P2, R41, R0, 0x1 ;  /* 0x0000000029287211 */ /* 0x000fc800078408ff */
[----:B------:R-:W-:Y:S02]  /*a240*/  LEA.HI.X.SX32 R41, R41, R34, 0x1, P2 ;  /* 0x0000002229297211 */ /* 0x000fe400010f0eff */
[C---:B------:R-:W-:Y:S01]  /*a250*/  LEA R36, P2, R35.reuse, R0, 0x1 ;  /* 0x0000000023247211 */ /* 0x040fe200078408ff */
[----:B------:R0:W-:Y:S03]  /*a260*/  @P1 STG.E.U16 [R38.64], R26 ;  /* 0x0000001a26001986 */ /* 0x0001e6000c101506 */
[----:B------:R-:W-:Y:S02]  /*a270*/  LEA.HI.X.SX32 R37, R35, R34, 0x1, P2 ;  /* 0x0000002223257211 */ /* 0x000fe400010f0eff */
[C---:B------:R-:W-:Y:S01]  /*a280*/  ISETP.LT.AND P2, PT, R251.reuse, c[0x0][0x17c], !P0 ;  /* 0x00005f00fb007a0c */ /* 0x040fe20004741270 */
[----:B------:R-:W-:Y:S01]  /*a290*/  IMAD R251, R251, c[0x0][0x198], RZ ;  /* 0x00006600fbfb7a24 */ /* 0x000fe200078e02ff */
[----:B------:R-:W-:Y:S01]  /*a2a0*/  ISETP.LT.AND P1, PT, R252, c[0x0][0x17c], !P0 ;  /* 0x00005f00fc007a0c */ /* 0x000fe20004721270 */
[----:B------:R1:W-:Y:S02]  /*a2b0*/  @P6 STG.E.U16 [R40.64], R20 ;  /* 0x0000001428006986 */ /* 0x0003e4000c101506 */
[----:B------:R-:W-:-:S02]  /*a2c0*/  IMAD R35, R12, 0x2, R251 ;  /* 0x000000020c237824 */ /* 0x000fc400078e02fb */
[----:B------:R1:W-:Y:S01]  /*a2d0*/  @P3 STG.E.U16 [R36.64], R18 ;  /* 0x0000001224003986 */ /* 0x0003e2000c101506 */
[-C--:B0-----:R-:W-:Y:S02]  /*a2e0*/  LEA R38, P6, R45, R0.reuse, 0x1 ;  /* 0x000000002d267211 */ /* 0x081fe400078c08ff */
[----:B------:R-:W-:Y:S02]  /*a2f0*/  PRMT R32, R32, 0x7632, R32 ;  /* 0x0000763220207816 */ /* 0x000fe40000000020 */
[----:B-1----:R-:W-:Y:S02]  /*a300*/  LEA R40, P3, R251, R0, 0x1 ;  /* 0x00000000fb287211 */ /* 0x002fe400078608ff */
[-C--:B------:R-:W-:Y:S02]  /*a310*/  LEA.HI.X.SX32 R39, R45, R34.reuse, 0x1, P6 ;  /* 0x000000222d277211 */ /* 0x080fe400030f0eff */
[----:B------:R-:W-:Y:S01]  /*a320*/  LEA.HI.X.SX32 R41, R251, R34, 0x1, P3 ;  /* 0x00000022fb297211 */ /* 0x000fe200018f0eff */
[----:B------:R-:W-:Y:S01]  /*a330*/  IMAD R45, R12, 0x2, R35 ;  /* 0x000000020c2d7824 */ /* 0x000fe200078e0223 */
[----:B------:R-:W-:-:S02]  /*a340*/  LEA R42, P6, R35, R0, 0x1 ;  /* 0x00000000232a7211 */ /* 0x000fc400078c08ff */
[----:B------:R-:W-:Y:S01]  /*a350*/  ISETP.LT.AND P4, PT, R51, c[0x0][0x17c], !P0 ;  /* 0x00005f0033007a0c */ /* 0x000fe20004781270 */
[----:B------:R0:W-:Y:S01]  /*a360*/  @P1 STG.E.U16 [R38.64], R32 ;  /* 0x0000002026001986 */ /* 0x0001e2000c101506 */
[----:B------:R-:W-:Y:S02]  /*a370*/  LEA.HI.X.SX32 R43, R35, R34, 0x1, P6 ;  /* 0x00000022232b7211 */ /* 0x000fe400030f0eff */
[C---:B------:R-:W-:Y:S01]  /*a380*/  LEA R36, P6, R45.reuse, R0, 0x1 ;  /* 0x000000002d247211 */ /* 0x040fe200078c08ff */
[----:B------:R1:W-:Y:S03]  /*a390*/  @P2 STG.E.U16 [R40.64], R3 ;  /* 0x0000000328002986 */ /* 0x0003e6000c101506 */
[----:B------:R-:W-:Y:S01]  /*a3a0*/  LEA.HI.X.SX32 R37, R45, R34, 0x1, P6 ;  /* 0x000000222d257211 */ /* 0x000fe200030f0eff */
[----:B------:R0:W-:Y:S04]  /*a3b0*/  @P5 STG.E.U16 [R42.64], R9 ;  /* 0x000000092a005986 */ /* 0x0001e8000c101506 */
[----:B------:R0:W-:Y:S01]  /*a3c0*/  @P4 STG.E.U16 [R36.64], R7 ;  /* 0x0000000724004986 */ /* 0x0001e2000c101506 */
[----:B--2---:R-:W-:-:S03]  /*a3d0*/  ISETP.LT.AND P3, PT, R8, c[0x0][0x17c], !P0 ;  /* 0x00005f0008007a0c */ /* 0x004fc60004761270 */
[----:B------:R-:W2:Y:S01]  /*a3e0*/  LDL.LU R8, [R1+0xd4] ;  /* 0x0000d40001087983 */ /* 0x000ea20000300800 */
[----:B----4-:R-:W-:-:S03]  /*a3f0*/  ISETP.LT.AND P1, PT, R4, c[0x0][0x17c], !P0 ;  /* 0x00005f0004007a0c */ /* 0x010fc60004721270 */
[----:B------:R-:W4:Y:S01]  /*a400*/  LDL.LU R4, [R1+0xd0] ;  /* 0x0000d00001047983 */ /* 0x000f220000300800 */
[----:B-----5:R-:W-:-:S03]  /*a410*/  ISETP.LT.AND P2, PT, R16, c[0x0][0x17c], !P0 ;  /* 0x00005f0010007a0c */ /* 0x020fc60004741270 */
[----:B------:R-:W5:Y:S01]  /*a420*/  LDL.LU R16, [R1+0xcc] ;  /* 0x0000cc0001107983 */ /* 0x000f620000300800 */
[----:B------:R-:W-:-:S03]  /*a430*/  ISETP.LT.AND P5, PT, R14, c[0x0][0x17c], !P0 ;  /* 0x00005f000e007a0c */ /* 0x000fc600047a1270 */
[----:B------:R-:W5:Y:S01]  /*a440*/  LDL.LU R14, [R1+0xc8] ;  /* 0x0000c800010e7983 */ /* 0x000f620000300800 */
[----:B---3--:R-:W-:-:S03]  /*a450*/  ISETP.LT.AND P4, PT, R6, c[0x0][0x17c], !P0 ;  /* 0x00005f0006007a0c */ /* 0x008fc60004781270 */
[----:B------:R-:W3:Y:S01]  /*a460*/  LDL.LU R6, [R1+0xc4] ;  /* 0x0000c40001067983 */ /* 0x000ee20000300800 */
[----:B------:R-:W-:-:S04]  /*a470*/  IMAD R35, R12, 0x2, R45 ;  /* 0x000000020c237824 */ /* 0x000fc800078e022d */
[----:B------:R-:W-:Y:S01]  /*a480*/  IMAD R45, R12, 0x2, R35 ;  /* 0x000000020c2d7824 */ /* 0x000fe200078e0223 */
[----:B0-----:R-:W-:-:S04]  /*a490*/  LEA R38, P6, R35, R0, 0x1 ;  /* 0x0000000023267211 */ /* 0x001fc800078c08ff */
[----:B------:R-:W-:Y:S01]  /*a4a0*/  LEA.HI.X.SX32 R39, R35, R34, 0x1, P6 ;  /* 0x0000002223277211 */ /* 0x000fe200030f0eff */
[----:B------:R-:W-:Y:S01]  /*a4b0*/  IMAD R35, R12, 0x2, R45 ;  /* 0x000000020c237824 */ /* 0x000fe200078e022d */
[----:B-1----:R-:W-:-:S04]  /*a4c0*/  LEA R40, P6, R45, R0, 0x1 ;  /* 0x000000002d287211 */ /* 0x002fc800078c08ff */
[----:B------:R-:W-:Y:S01]  /*a4d0*/  LEA.HI.X.SX32 R41, R45, R34, 0x1, P6 ;  /* 0x000000222d297211 */ /* 0x000fe200030f0eff */
[----:B------:R-:W-:Y:S01]  /*a4e0*/  IMAD R45, R12, 0x2, R35 ;  /* 0x000000020c2d7824 */ /* 0x000fe200078e0223 */
[C---:B------:R-:W-:Y:S01]  /*a4f0*/  LEA R42, P6, R35.reuse, R0, 0x1 ;  /* 0x00000000232a7211 */ /* 0x040fe200078c08ff */
[----:B------:R0:W-:Y:S01]  /*a500*/  @P3 STG.E.U16 [R38.64], R5 ;  /* 0x0000000526003986 */ /* 0x0001e2000c101506 */
[----:B------:R-:W-:Y:S02]  /*a510*/  ISETP.LT.AND P3, PT, R2, c[0x0][0x17c], !P0 ;  /* 0x00005f0002007a0c */ /* 0x000fe40004761270 */
[----:B------:R-:W-:Y:S01]  /*a520*/  LEA.HI.X.SX32 R43, R35, R34, 0x1, P6 ;  /* 0x00000022232b7211 */ /* 0x000fe200030f0eff */
[----:B------:R-:W3:Y:S01]  /*a530*/  LDL.LU R2, [R1+0xc0] ;  /* 0x0000c00001027983 */ /* 0x000ee20000300800 */
[C---:B------:R-:W-:Y:S01]  /*a540*/  LEA R36, P6, R45.reuse, R0, 0x1 ;  /* 0x000000002d247211 */ /* 0x040fe200078c08ff */
[C---:B------:R-:W-:Y:S02]  /*a550*/  IMAD R35, R12.reuse, 0x2, R45 ;  /* 0x000000020c237824 */ /* 0x040fe400078e022d */
[----:B------:R1:W-:Y:S01]  /*a560*/  @P1 STG.E.U16 [R40.64], R11 ;  /* 0x0000000b28001986 */ /* 0x0003e2000c101506 */
[----:B------:R-:W-:Y:S01]  /*a570*/  LEA.HI.X.SX32 R37, R45, R34, 0x1, P6 ;  /* 0x000000222d257211 */ /* 0x000fe200030f0eff */
[----:B------:R-:W-:Y:S01]  /*a580*/  IMAD R45, R12, 0x2, R35 ;  /* 0x000000020c2d7824 */ /* 0x000fe200078e0223 */
[C---:B0-----:R-:W-:Y:S01]  /*a590*/  LEA R38, P6, R35.reuse, R0, 0x1 ;  /* 0x0000000023267211 */ /* 0x041fe200078c08ff */
[----:B------:R0:W-:Y:S03]  /*a5a0*/  @P2 STG.E.U16 [R42.64], R13 ;  /* 0x0000000d2a002986 */ /* 0x0001e6000c101506 */
[----:B------:R-:W-:-:S02]  /*a5b0*/  LEA.HI.X.SX32 R39, R35, R34, 0x1, P6 ;  /* 0x0000002223277211 */ /* 0x000fc400030f0eff */
[C---:B-1----:R-:W-:Y:S01]  /*a5c0*/  LEA R40, P6, R45.reuse, R0, 0x1 ;  /* 0x000000002d287211 */ /* 0x042fe200078c08ff */
        /* <DEDUP_REMOVED lines=22> */
[----:B------:R-:W-:Y:S01]  /*a730*/  LEA R38, P6, R35, R0, 0x1 ;  /* 0x0000000023267211 */ /* 0x000fe200078c08ff */
[----:B------:R0:W-:Y:S01]  /*a740*/  @P1 STG.E.U16 [R42.64], R21 ;  /* 0x000000152a001986 */ /* 0x0001e2000c101506 */
[----:B------:R-:W-:-:S03]  /*a750*/  ISETP.LT.AND P1, PT, R2, c[0x0][0x17c], !P0 ;  /* 0x00005f0002007a0c */ /* 0x000fc60004721270 */
[----:B------:R-:W3:Y:S01]  /*a760*/  LDL.LU R2, [R1+0xa8] ;  /* 0x0000a80001027983 */ /* 0x000ee20000300800 */
[----:B------:R-:W-:Y:S01]  /*a770*/  LEA.HI.X.SX32 R39, R35, R34, 0x1, P6 ;  /* 0x0000002223277211 */ /* 0x000fe200030f0eff */
[C---:B------:R-:W-:Y:S01]  /*a780*/  IMAD R35, R12.reuse, 0x2, R45 ;  /* 0x000000020c237824 */ /* 0x040fe200078e022d */
[C---:B------:R-:W-:Y:S01]  /*a790*/  LEA R40, P6, R45.reuse, R0, 0x1 ;  /* 0x000000002d287211 */ /* 0x040fe200078c08ff */
[----:B------:R1:W-:Y:S03]  /*a7a0*/  @P2 STG.E.U16 [R36.64], R23 ;  /* 0x0000001724002986 */ /* 0x0003e6000c101506 */
        /* <DEDUP_REMOVED lines=8> */
[----:B------:R-:W-:Y:S04]  /*a830*/  @P3 STG.E.U16 [R42.64], R29 ;  /* 0x0000001d2a003986 */ /* 0x000fe8000c101506 */
[----:B------:R-:W-:Y:S01]  /*a840*/  @P1 STG.E.U16 [R36.64], R31 ;  /* 0x0000001f24001986 */ /* 0x000fe2000c101506 */
[----:B--2---:R-:W-:-:S03]  /*a850*/  ISETP.LT.AND P2, PT, R8, c[0x0][0x17c], !P0 ;  /* 0x00005f0008007a0c */ /* 0x004fc60004741270 */
[----:B------:R-:W2:Y:S01]  /*a860*/  LDL.LU R8, [R1+0xa4] ;  /* 0x0000a40001087983 */ /* 0x000ea20000300800 */
[----:B----4-:R-:W-:-:S03]  /*a870*/  ISETP.LT.AND P5, PT, R4, c[0x0][0x17c], !P0 ;  /* 0x00005f0004007a0c */ /* 0x010fc600047a1270 */
[----:B------:R-:W4:Y:S04]  /*a880*/  LDL.LU R4, [R1+0xa0] ;  /* 0x0000a00001047983 */ /* 0x000f280000300800 */
[----:B------:R-:W4:Y:S01]  /*a890*/  LDL.LU R22, [R1+0x9c] ;  /* 0x00009c0001167983 */ /* 0x000f220000300800 */
[----:B-----5:R-:W-:Y:S02]  /*a8a0*/  ISETP.LT.AND P4, PT, R16, c[0x0][0x17c], !P0 ;  /* 0x00005f0010007a0c */ /* 0x020fe40004781270 */
[----:B------:R-:W-:Y:S02]  /*a8b0*/  ISETP.LT.AND P3, PT, R14, c[0x0][0x17c], !P0 ;  /* 0x00005f000e007a0c */ /* 0x000fe40004761270 */
[----:B---3--:R-:W-:Y:S02]  /*a8c0*/  ISETP.LT.AND P1, PT, R6, c[0x0][0x17c], !P0 ;  /* 0x00005f0006007a0c */ /* 0x008fe40004721270 */
[----:B------:R-:W3:Y:S04]  /*a8d0*/  LDL.LU R6, [R1+0x98] ;  /* 0x0000980001067983 */ /* 0x000ee80000300800 */
[----:B------:R-:W5:Y:S04]  /*a8e0*/  LDL.LU R18, [R1+0x94] ;  /* 0x0000940001127983 */ /* 0x000f680000300800 */
[----:B------:R-:W5:Y:S04]  /*a8f0*/  LDL.LU R16, [R1+0x90] ;  /* 0x0000900001107983 */ /* 0x000f680000300800 */
[----:B------:R-:W5:Y:S01]  /*a900*/  LDL.LU R14, [R1+0x8c] ;  /* 0x00008c00010e7983 */ /* 0x000f620000300800 */
[----:B------:R-:W-:-:S04]  /*a910*/  IMAD R35, R12, 0x2, R45 ;  /* 0x000000020c237824 */ /* 0x000fc800078e022d */
[----:B------:R-:W-:Y:S01]  /*a920*/  IMAD R45, R12, 0x2, R35 ;  /* 0x000000020c2d7824 */ /* 0x000fe200078e0223 */
[----:B0-----:R-:W-:-:S04]  /*a930*/  LEA R38, P6, R35, R0, 0x1 ;  /* 0x0000000023267211 */ /* 0x001fc800078c08ff */
[----:B------:R-:W-:Y:S01]  /*a940*/  LEA.HI.X.SX32 R39, R35, R34, 0x1, P6 ;  /* 0x0000002223277211 */ /* 0x000fe200030f0eff */
[----:B------:R-:W-:Y:S01]  /*a950*/  IMAD R35, R12, 0x2, R45 ;  /* 0x000000020c237824 */ /* 0x000fe200078e022d */
[----:B-1----:R-:W-:Y:S02]  /*a960*/  LEA R40, P6, R45, R0, 0x1 ;  /* 0x000000002d287211 */ /* 0x002fe400078c08ff */
[----:B------:R-:W-:Y:S01]  /*a970*/  PRMT R20, R3, 0x7632, R20 ;  /* 0x0000763203147816 */ /* 0x000fe20000000014 */
[----:B------:R-:W-:Y:S01]  /*a980*/  @P2 STG.E.U16 [R38.64], R33 ;  /* 0x0000002126002986 */ /* 0x000fe2000c101506 */
[----:B------:R-:W-:Y:S02]  /*a990*/  ISETP.LT.AND P2, PT, R2, c[0x0][0x17c], !P0 ;  /* 0x00005f0002007a0c */ /* 0x000fe40004741270 */
[----:B------:R-:W-:Y:S02]  /*a9a0*/  LEA.HI.X.SX32 R41, R45, R34, 0x1, P6 ;  /* 0x000000222d297211 */ /* 0x000fe400030f0eff */
[----:B------:R-:W-:-:S02]  /*a9b0*/  LEA R2, P6, R35, R0, 0x1 ;  /* 0x0000000023027211 */ /* 0x000fc400078c08ff */
[----:B------:R-:W-:Y:S01]  /*a9c0*/  PRMT R5, R9, 0x7632, R5 ;  /* 0x0000763209057816 */ /* 0x000fe20000000005 */
[C---:B------:R-:W-:Y:S01]  /*a9d0*/  IMAD R9, R12.reuse, 0x2, R35 ;  /* 0x000000020c097824 */ /* 0x040fe200078e0223 */
[----:B------:R-:W-:Y:S01]  /*a9e0*/  LEA.HI.X.SX32 R3, R35, R34, 0x1, P6 ;  /* 0x0000002223037211 */ /* 0x000fe200030f0eff */
[----:B------:R0:W-:Y:S02]  /*a9f0*/  @P5 STG.E.U16 [R40.64], R20 ;  /* 0x0000001428005986 */ /* 0x0001e4000c101506 */
[----:B------:R-:W-:Y:S02]  /*aa00*/  IMAD R35, R12, 0x2, R9 ;  /* 0x000000020c237824 */ /* 0x000fe400078e0209 */
[----:B------:R1:W-:Y:S01]  /*aa10*/  @P4 STG.E.U16 [R2.64], R5 ;  /* 0x0000000502004986 */ /* 0x0003e2000c101506 */
[----:B------:R-:W-:Y:S02]  /*aa20*/  PRMT R10, R5, 0x7632, R10 ;  /* 0x00007632050a7816 */ /* 0x000fe4000000000a */
[----:B------:R-:W-:-:S02]  /*aa30*/  PRMT R13, R13, 0x7632, R13 ;  /* 0x000076320d0d7816 */ /* 0x000fc4000000000d */
[----:B------:R-:W-:Y:S01]  /*aa40*/  PRMT R17, R17, 0x7632, R17 ;  /* 0x0000763211117816 */ /* 0x000fe20000000011 */
[----:B0-----:R-:W5:Y:S01]  /*aa50*/  LDL.LU R20, [R1+0x88] ;  /* 0x0000880001147983 */ /* 0x001f620000300800 */
[----:B-1----:R-:W-:Y:S01]  /*aa60*/  PRMT R3, R7, 0x7632, R3 ;  /* 0x0000763207037816 */ /* 0x002fe20000000003 */
[----:B------:R-:W-:Y:S01]  /*aa70*/  IMAD R7, R12, 0x2, R35 ;  /* 0x000000020c077824 */ /* 0x000fe200078e0223 */
[----:B--2---:R-:W-:Y:S02]  /*aa80*/  ISETP.LT.AND P5, PT, R8, c[0x0][0x17c], !P0 ;  /* 0x00005f0008007a0c */ /* 0x004fe400047a1270 */
[----:B------:R-:W-:-:S04]  /*aa90*/  LEA R8, P6, R9, R0, 0x1 ;  /* 0x0000000009087211 */ /* 0x000fc800078c08ff */
[----:B------:R-:W-:Y:S02]  /*aaa0*/  LEA.HI.X.SX32 R9, R9, R34, 0x1, P6 ;  /* 0x0000002209097211 */ /* 0x000fe400030f0eff */
[----:B----4-:R-:W-:Y:S02]  /*aab0*/  ISETP.LT.AND P4, PT, R4, c[0x0][0x17c], !P0 ;  /* 0x00005f0004007a0c */ /* 0x010fe40004781270 */
[----:B------:R-:W-:-:S04]  /*aac0*/  LEA R4, P6, R35, R0, 0x1 ;  /* 0x0000000023047211 */ /* 0x000fc800078c08ff */
[----:B------:R-:W-:Y:S01]  /*aad0*/  LEA.HI.X.SX32 R5, R35, R34, 0x1, P6 ;  /* 0x0000002223057211 */ /* 0x000fe200030f0eff */
[C---:B------:R-:W-:Y:S01]  /*aae0*/  IMAD R35, R12.reuse, 0x2, R7 ;  /* 0x000000020c237824 */ /* 0x040fe200078e0207 */
[C---:B------:R-:W-:Y:S01]  /*aaf0*/  LEA R2, P6, R7.reuse, R0, 0x1 ;  /* 0x0000000007027211 */ /* 0x040fe200078c08ff */
[----:B------:R0:W-:Y:S04]  /*ab00*/  @P3 STG.E.U16 [R8.64], R3 ;  /* 0x0000000308003986 */ /* 0x0001e8000c101506 */
[----:B------:R-:W-:Y:S01]  /*ab10*/  @P1 STG.E.U16 [R4.64], R10 ;  /* 0x0000000a04001986 */ /* 0x000fe2000c101506 */
[----:B0-----:R-:W-:Y:S02]  /*ab20*/  LEA.HI.X.SX32 R3, R7, R34, 0x1, P6 ;  /* 0x0000002207037211 */ /* 0x001fe400030f0eff */
[----:B------:R-:W-:Y:S01]  /*ab30*/  PRMT R9, R11, 0x7632, R9 ;  /* 0x000076320b097816 */ /* 0x000fe20000000009 */
[----:B------:R-:W-:Y:S01]  /*ab40*/  IMAD R11, R12, 0x2, R35 ;  /* 0x000000020c0b7824 */ /* 0x000fe200078e0223 */
[----:B---3--:R-:W-:-:S02]  /*ab50*/  ISETP.LT.AND P1, PT, R6, c[0x0][0x17c], !P0 ;  /* 0x00005f0006007a0c */ /* 0x008fc40004721270 */
[----:B------:R-:W-:-:S04]  /*ab60*/  LEA R6, P6, R35, R0, 0x1 ;  /* 0x0000000023067211 */ /* 0x000fc800078c08ff */
[----:B------:R-:W-:Y:S02]  /*ab70*/  LEA.HI.X.SX32 R7, R35, R34, 0x1, P6 ;  /* 0x0000002223077211 */ /* 0x000fe400030f0eff */
[----:B------:R-:W-:Y:S01]  /*ab80*/  LEA R8, P6, R11, R0, 0x1 ;  /* 0x000000000b087211 */ /* 0x000fe200078c08ff */
[----:B------:R0:W-:Y:S01]  /*ab90*/  @P2 STG.E.U16 [R2.64], R9 ;  /* 0x0000000902002986 */ /* 0x0001e2000c101506 */
[----:B-----5:R-:W-:-:S03]  /*aba0*/  ISETP.LT.AND P2, PT, R18, c[0x0][0x17c], !P0 ;  /* 0x00005f0012007a0c */ /* 0x020fc60004741270 */
[----:B------:R1:W-:Y:S01]  /*abb0*/  @P5 STG.E.U16 [R6.64], R13 ;  /* 0x0000000d06005986 */ /* 0x0003e2000c101506 */
[----:B------:R-:W-:-:S03]  /*abc0*/  ISETP.LT.AND P5, PT, R16, c[0x0][0x17c], !P0 ;  /* 0x00005f0010007a0c */ /* 0x000fc600047a1270 */
[----:B------:R-:W2:Y:S01]  /*abd0*/  LDL.LU R18, [R1+0x84] ;  /* 0x0000840001127983 */ /* 0x000ea20000300800 */
[----:B0-----:R-:W-:-:S03]  /*abe0*/  LEA.HI.X.SX32 R9, R11, R34, 0x1, P6 ;  /* 0x000000220b097211 */ /* 0x001fc600030f0eff */
[----:B------:R-:W3:Y:S04]  /*abf0*/  LDL.LU R16, [R1+0x80] ;  /* 0x0000800001107983 */ /* 0x000ee80000300800 */
[----:B------:R0:W-:Y:S01]  /*ac00*/  @P4 STG.E.U16 [R8.64], R17 ;  /* 0x0000001108004986 */ /* 0x0001e2000c101506 */
[----:B------:R-:W-:-:S03]  /*ac10*/  ISETP.LT.AND P4, PT, R14, c[0x0][0x17c], !P0 ;  /* 0x00005f000e007a0c */ /* 0x000fc60004781270 */
[----:B------:R-:W4:Y:S01]  /*ac20*/  LDL.LU R14, [R1+0x7c] ;  /* 0x00007c00010e7983 */ /* 0x000f220000300800 */
[----:B------:R-:W-:-:S04]  /*ac30*/  IMAD R5, R12, 0x2, R11 ;  /* 0x000000020c057824 */ /* 0x000fc800078e020b */
[----:B------:R-:W-:Y:S01]  /*ac40*/  IMAD R11, R12, 0x2, R5 ;  /* 0x000000020c0b7824 */ /* 0x000fe200078e0205 */
[----:B------:R-:W-:-:S04]  /*ac50*/  LEA R4, P6, R5, R0, 0x1 ;  /* 0x0000000005047211 */ /* 0x000fc800078c08ff */
[----:B------:R-:W-:Y:S01]  /*ac60*/  LEA.HI.X.SX32 R5, R5, R34, 0x1, P6 ;  /* 0x0000002205057211 */ /* 0x000fe200030f0eff */
[----:B-1----:R-:W-:Y:S01]  /*ac70*/  IMAD R7, R12, 0x2, R11 ;  /* 0x000000020c077824 */ /* 0x002fe200078e020b */
[C---:B------:R-:W-:Y:S02]  /*ac80*/  LEA R2, P6, R11.reuse, R0, 0x1 ;  /* 0x000000000b027211 */ /* 0x040fe400078c08ff */
[----:B------:R-:W-:Y:S02]  /*ac90*/  ISETP.LT.AND P3, PT, R22, c[0x0][0x17c], !P0 ;  /* 0x00005f0016007a0c */ /* 0x000fe40004761270 */
[----:B------:R-:W-:Y:S01]  /*aca0*/  LEA.HI.X.SX32 R3, R11, R34, 0x1, P6 ;  /* 0x000000220b037211 */ /* 0x000fe200030f0eff */
[----:B------:R-:W-:Y:S01]  /*acb0*/  IMAD R11, R12, 0x2, R7 ;  /* 0x000000020c0b7824 */ /* 0x000fe200078e0207 */
[----:B------:R-:W-:-:S03]  /*acc0*/  PRMT R15, R15, 0x7632, R15 ;  /* 0x000076320f0f7816 */ /* 0x000fc6000000000f */
[----:B0-----:R-:W-:Y:S01]  /*acd0*/  IMAD R9, R12, 0x2, R11 ;  /* 0x000000020c097824 */ /* 0x001fe200078e020b */
[----:B------:R-:W-:-:S03]  /*ace0*/  LEA R6, P6, R7, R0, 0x1 ;  /* 0x0000000007067211 */ /* 0x000fc600078c08ff */
[C---:B------:R-:W-:Y:S01]  /*acf0*/  IMAD R13, R12.reuse, 0x2, R9 ;  /* 0x000000020c0d7824 */ /* 0x040fe200078e0209 */
[----:B------:R-:W-:Y:S01]  /*ad00*/  PRMT R19, R19, 0x7632, R19 ;  /* 0x0000763213137816 */ /* 0x000fe20000000013 */
[----:B------:R0:W-:Y:S01]  /*ad10*/  @P3 STG.E.U16 [R4.64], R15 ;  /* 0x0000000f04003986 */ /* 0x0001e2000c101506 */
[----:B------:R-:W-:Y:S02]  /*ad20*/  LEA.HI.X.SX32 R7, R7, R34, 0x1, P6 ;  /* 0x0000002207077211 */ /* 0x000fe400030f0eff */
[----:B------:R-:W-:Y:S01]  /*ad30*/  PRMT R21, R21, 0x7632, R21 ;  /* 0x0000763215157816 */ /* 0x000fe20000000015 */
[----:B------:R-:W-:Y:S01]  /*ad40*/  @P1 STG.E.U16 [R2.64], R19 ;  /* 0x0000001302001986 */ /* 0x000fe2000c101506 */
[----:B0-----:R-:W-:Y:S01]  /*ad50*/  IMAD R15, R12, 0x2, R13 ;  /* 0x000000020c0f7824 */ /* 0x001fe200078e020d */
[----:B------:R-:W-:-:S03]  /*ad60*/  LEA R4, P1, R11, R0, 0x1 ;  /* 0x000000000b047211 */ /* 0x000fc600078208ff */
[----:B------:R-:W-:Y:S01]  /*ad70*/  IMAD R17, R12, 0x2, R15 ;  /* 0x000000020c117824 */ /* 0x000fe200078e020f */
[----:B------:R0:W-:Y:S01]  /*ad80*/  @P2 STG.E.U16 [R6.64], R21 ;  /* 0x0000001506002986 */ /* 0x0001e2000c101506 */
[----:B------:R-:W-:Y:S02]  /*ad90*/  LEA R8, P2, R9, R0, 0x1 ;  /* 0x0000000009087211 */ /* 0x000fe400078408ff */
[----:B------:R-:W-:Y:S02]  /*ada0*/  LEA.HI.X.SX32 R5, R11, R34, 0x1, P1 ;  /* 0x000000220b057211 */ /* 0x000fe400008f0eff */
[----:B------:R-:W-:Y:S02]  /*adb0*/  ISETP.LT.AND P3, PT, R20, c[0x0][0x17c], !P0 ;  /* 0x00005f0014007a0c */ /* 0x000fe40004761270 */
[----:B------:R-:W-:Y:S02]  /*adc0*/  LEA R10, P6, R13, R0, 0x1 ;  /* 0x000000000d0a7211 */ /* 0x000fe400078c08ff */
[----:B------:R-:W-:-:S02]  /*add0*/  LEA.HI.X.SX32 R9, R9, R34, 0x1, P2 ;  /* 0x0000002209097211 */ /* 0x000fc400010f0eff */
[----:B0-----:R-:W-:-:S04]  /*ade0*/  LEA R6, P1, R17, R0, 0x1 ;  /* 0x0000000011067211 */ /* 0x001fc800078208ff */
[-C--:B------:R-:W-:Y:S02]  /*adf0*/  LEA.HI.X.SX32 R7, R17, R34.reuse, 0x1, P1 ;  /* 0x0000002211077211 */ /* 0x080fe400008f0eff */
[----:B------:R-:W-:Y:S02]  /*ae00*/  LEA.HI.X.SX32 R11, R13, R34, 0x1, P6 ;  /* 0x000000220d0b7211 */ /* 0x000fe400030f0eff */
[----:B------:R-:W-:Y:S02]  /*ae10*/  LEA R2, P6, R15, R0, 0x1 ;  /* 0x000000000f027211 */ /* 0x000fe400078c08ff */
[----:B------:R-:W-:Y:S02]  /*ae20*/  PRMT R23, R23, 0x7632, R23 ;  /* 0x0000763217177816 */ /* 0x000fe40000000017 */
[----:B------:R-:W-:Y:S01]  /*ae30*/  PRMT R25, R25, 0x7632, R25 ;  /* 0x0000763219197816 */ /* 0x000fe20000000019 */
[----:B------:R-:W-:Y:S01]  /*ae40*/  IMAD R13, R12, 0x2, R17 ;  /* 0x000000020c0d7824 */ /* 0x000fe200078e0211 */
[----:B------:R-:W-:-:S02]  /*ae50*/  PRMT R27, R27, 0x7632, R27 ;  /* 0x000076321b1b7816 */ /* 0x000fc4000000001b */
[----:B------:R-:W-:Y:S02]  /*ae60*/  LEA.HI.X.SX32 R3, R15, R34, 0x1, P6 ;  /* 0x000000220f037211 */ /* 0x000fe400030f0eff */
[----:B------:R-:W-:Y:S01]  /*ae70*/  PRMT R29, R29, 0x7632, R29 ;  /* 0x000076321d1d7816 */ /* 0x000fe2000000001d */
[----:B------:R0:W-:Y:S01]  /*ae80*/  @P5 STG.E.U16 [R4.64], R23 ;  /* 0x0000001704005986 */ /* 0x0001e2000c101506 */
[----:B------:R-:W-:-:S03]  /*ae90*/  PRMT R31, R31, 0x7632, R31 ;  /* 0x000076321f1f7816 */ /* 0x000fc6000000001f */
[----:B------:R0:W-:Y:S01]  /*aea0*/  @P4 STG.E.U16 [R8.64], R25 ;  /* 0x0000001908004986 */ /* 0x0001e2000c101506 */
[----:B------:R-:W-:-:S03]  /*aeb0*/  LEA R12, P6, R13, R0, 0x1 ;  /* 0x000000000d0c7211 */ /* 0x000fc600078c08ff */
[----:B------:R0:W-:Y:S01]  /*aec0*/  @P3 STG.E.U16 [R10.64], R27 ;  /* 0x0000001b0a003986 */ /* 0x0001e2000c101506 */
[----:B------:R-:W-:Y:S02]  /*aed0*/  LEA.HI.X.SX32 R13, R13, R34, 0x1, P6 ;  /* 0x000000220d0d7211 */ /* 0x000fe400030f0eff */
[----:B--2---:R-:W-:Y:S02]  /*aee0*/  ISETP.LT.AND P2, PT, R18, c[0x0][0x17c], !P0 ;  /* 0x00005f0012007a0c */ /* 0x004fe40004741270 */
[----:B---3--:R-:W-:Y:S02]  /*aef0*/  ISETP.LT.AND P1, PT, R16, c[0x0][0x17c], !P0 ;  /* 0x00005f0010007a0c */ /* 0x008fe40004721270 */
[----:B----4-:R-:W-:-:S09]  /*af00*/  ISETP.LT.AND P0, PT, R14, c[0x0][0x17c], !P0 ;  /* 0x00005f000e007a0c */ /* 0x010fd20004701270 */
[----:B------:R0:W-:Y:S04]  /*af10*/  @P2 STG.E.U16 [R2.64], R29 ;  /* 0x0000001d02002986 */ /* 0x0001e8000c101506 */
[----:B------:R0:W-:Y:S01]  /*af20*/  @P1 STG.E.U16 [R6.64], R31 ;  /* 0x0000001f06001986 */ /* 0x0001e2000c101506 */
[----:B------:R-:W-:Y:S05]  /*af30*/  @!P0 EXIT ;  /* 0x000000000000894d */ /* 0x000fea0003800000 */
[----:B0-----:R-:W-:-:S05]  /*af40*/  PRMT R6, R33, 0x7632, R6 ;  /* 0x0000763221067816 */ /* 0x001fca0000000006 */
[----:B------:R-:W-:Y:S01]  /*af50*/  STG.E.U16 [R12.64], R6 ;  /* 0x000000060c007986 */ /* 0x000fe2000c101506 */
[----:B------:R-:W-:Y:S05]  /*af60*/  EXIT ;  /* 0x000000000000794d */ /* 0x000fea0003800000 */
.L_x_4:
[----:B------:R-:W-:-:S00]  /*af70*/  BRA `(.L_x_4) ;  /* 0xfffffff000007947 */ /* 0x000fc0000383ffff */
[----:B------:R-:W-:-:S00]  /*af80*/  NOP ;  /* 0x0000000000007918 */ /* 0x000fc00000000000 */
[----:B------:R-:W-:-:S00]  /*af90*/  NOP ;  /* 0x0000000000007918 */ /* 0x000fc00000000000 */
[----:B------:R-:W-:-:S00]  /*afa0*/  NOP ;  /* 0x0000000000007918 */ /* 0x000fc00000000000 */
[----:B------:R-:W-:-:S00]  /*afb0*/  NOP ;  /* 0x0000000000007918 */ /* 0x000fc00000000000 */
[----:B------:R-:W-:-:S00]  /*afc0*/  NOP ;  /* 0x0000000000007918 */ /* 0x000fc00000000000 */
[----:B------:R-:W-:-:S00]  /*afd0*/  NOP ;  /* 0x0000000000007918 */ /* 0x000fc00000000000 */
[----:B------:R-:W-:-:S00]  /*afe0*/  NOP ;  /* 0x0000000000007918 */ /* 0x000fc00000000000 */
[----:B------:R-:W-:-:S00]  /*aff0*/  NOP ;  /* 0x0000000000007918 */ /* 0x000fc00000000000 */
.L_x_5:


//--------------------- .nv.shared.matmul_kernel  --------------------------
	.section	.nv.shared.matmul_kernel,"aw",@nobits
	.sectionflags	@""
	.align	16
